//
// Generated by NVIDIA NVVM Compiler
//
// Compiler Build ID: CL-36424714
// Cuda compilation tools, release 13.0, V13.0.88
// Based on NVVM 20.0.0
//

.version 9.0
.target sm_100
.address_size 64

	// .globl	_Z33gpu_matrixmult_rectangular_sharedPfS_S_iiii
.extern .shared .align 16 .b8 tiles[];

.visible .entry _Z33gpu_matrixmult_rectangular_sharedPfS_S_iiii(
	.param .u64 .ptr .align 1 _Z33gpu_matrixmult_rectangular_sharedPfS_S_iiii_param_0,
	.param .u64 .ptr .align 1 _Z33gpu_matrixmult_rectangular_sharedPfS_S_iiii_param_1,
	.param .u64 .ptr .align 1 _Z33gpu_matrixmult_rectangular_sharedPfS_S_iiii_param_2,
	.param .u32 _Z33gpu_matrixmult_rectangular_sharedPfS_S_iiii_param_3,
	.param .u32 _Z33gpu_matrixmult_rectangular_sharedPfS_S_iiii_param_4,
	.param .u32 _Z33gpu_matrixmult_rectangular_sharedPfS_S_iiii_param_5,
	.param .u32 _Z33gpu_matrixmult_rectangular_sharedPfS_S_iiii_param_6
)
{
	.reg .pred 	%p<32>;
	.reg .b32 	%r<140>;
	.reg .b32 	%f<166>;
	.reg .b64 	%rd<44>;
	.reg .b64 	%fd<6>;

	ld.param.u64 	%rd16, [_Z33gpu_matrixmult_rectangular_sharedPfS_S_iiii_param_1];
	ld.param.u64 	%rd17, [_Z33gpu_matrixmult_rectangular_sharedPfS_S_iiii_param_2];
	ld.param.u32 	%r37, [_Z33gpu_matrixmult_rectangular_sharedPfS_S_iiii_param_3];
	ld.param.u32 	%r38, [_Z33gpu_matrixmult_rectangular_sharedPfS_S_iiii_param_4];
	ld.param.u32 	%r39, [_Z33gpu_matrixmult_rectangular_sharedPfS_S_iiii_param_5];
	ld.param.u32 	%r40, [_Z33gpu_matrixmult_rectangular_sharedPfS_S_iiii_param_6];
	cvta.to.global.u64 	%rd1, %rd16;
	cvta.to.global.u64 	%rd2, %rd17;
	cvt.s64.s32 	%rd3, %r40;
	cvt.u32.u64 	%r41, %rd3;
	mul.lo.s32 	%r1, %r41, %r41;
	shl.b32 	%r2, %r1, 3;
	mov.u32 	%r3, %ctaid.x;
	mov.u32 	%r42, %ctaid.y;
	mov.u32 	%r4, %tid.x;
	mov.u32 	%r5, %tid.y;
	mad.lo.s32 	%r6, %r40, %r42, %r5;
	mul.lo.s32 	%r7, %r40, %r5;
	cvt.rn.f64.s32 	%fd2, %r38;
	cvt.rn.f64.s32 	%fd3, %r40;
	div.rn.f64 	%fd4, %fd2, %fd3;
	cvt.rpi.f64.f64 	%fd1, %fd4;
	setp.leu.f64 	%p1, %fd1, 0d0000000000000000;
	mov.f32 	%f163, 0f00000000;
	mov.f32 	%f164, %f163;
	mov.f32 	%f165, %f163;
	@%p1 bra 	$L__BB0_23;
	shl.b32 	%r43, %r1, 2;
	mov.u32 	%r44, tiles;
	add.s32 	%r8, %r44, %r43;
	add.s32 	%r9, %r44, %r2;
	add.s32 	%r45, %r7, %r4;
	shl.b32 	%r46, %r45, 2;
	add.s32 	%r10, %r44, %r46;
	mul.lo.s32 	%r11, %r6, %r38;
	mov.u32 	%r47, %ntid.x;
	mul.lo.s32 	%r48, %r47, %r3;
	mad.lo.s32 	%r12, %r48, 3, %r4;
	and.b32  	%r13, %r40, 7;
	and.b32  	%r14, %r40, 3;
	add.s32 	%r15, %r8, %r46;
	add.s32 	%r16, %r12, %r40;
	add.s32 	%r17, %r16, %r40;
	and.b32  	%r18, %r40, 1;
	shl.b32 	%r19, %r40, 5;
	mul.lo.s32 	%r49, %r40, %r40;
	mul.lo.s32 	%r20, %r49, 12;
	shl.b32 	%r21, %r49, 2;
	shl.b32 	%r22, %r40, 2;
	mov.b64 	%rd39, 0;
	mov.f32 	%f163, 0f00000000;
$L__BB0_2:
	setp.ge.s32 	%p2, %r6, %r37;
	cvt.u32.u64 	%r50, %rd39;
	mul.lo.s32 	%r51, %r40, %r50;
	add.s32 	%r25, %r51, %r4;
	add.s32 	%r26, %r51, %r5;
	setp.ge.s32 	%p3, %r25, %r38;
	mov.f32 	%f147, 0f00000000;
	or.pred  	%p4, %p2, %p3;
	@%p4 bra 	$L__BB0_4;
	ld.param.u64 	%rd38, [_Z33gpu_matrixmult_rectangular_sharedPfS_S_iiii_param_0];
	add.s32 	%r52, %r25, %r11;
	cvta.to.global.u64 	%rd19, %rd38;
	mul.wide.s32 	%rd20, %r52, 4;
	add.s64 	%rd21, %rd19, %rd20;
	ld.global.f32 	%f147, [%rd21];
$L__BB0_4:
	setp.ge.s32 	%p5, %r12, %r39;
	st.shared.f32 	[%r10], %f147;
	setp.ge.s32 	%p6, %r26, %r38;
	mad.lo.s32 	%r27, %r26, %r39, %r12;
	mov.f32 	%f148, 0f00000000;
	or.pred  	%p7, %p6, %p5;
	@%p7 bra 	$L__BB0_6;
	mul.wide.s32 	%rd22, %r27, 4;
	add.s64 	%rd23, %rd1, %rd22;
	ld.global.f32 	%f148, [%rd23];
$L__BB0_6:
	setp.ge.s32 	%p9, %r16, %r39;
	st.shared.f32 	[%r15], %f148;
	add.s32 	%r28, %r27, %r40;
	mov.f32 	%f149, 0f00000000;
	or.pred  	%p10, %p6, %p9;
	@%p10 bra 	$L__BB0_8;
	mul.wide.s32 	%rd24, %r28, 4;
	add.s64 	%rd25, %rd1, %rd24;
	ld.global.f32 	%f149, [%rd25];
$L__BB0_8:
	setp.ge.s32 	%p12, %r17, %r39;
	add.s32 	%r53, %r10, %r2;
	st.shared.f32 	[%r53], %f149;
	mov.f32 	%f150, 0f00000000;
	or.pred  	%p13, %p6, %p12;
	@%p13 bra 	$L__BB0_10;
	add.s32 	%r54, %r28, %r40;
	mul.wide.s32 	%rd26, %r54, 4;
	add.s64 	%rd27, %rd1, %rd26;
	ld.global.f32 	%f150, [%rd27];
$L__BB0_10:
	setp.eq.s32 	%p14, %r40, 0;
	add.s32 	%r55, %r15, %r2;
	st.shared.f32 	[%r55], %f150;
	bar.sync 	0;
	@%p14 bra 	$L__BB0_22;
	setp.lt.u32 	%p15, %r40, 8;
	mov.b64 	%rd42, 0;
	@%p15 bra 	$L__BB0_14;
	and.b64  	%rd40, %rd3, -8;
	shl.b32 	%r56, %r7, 2;
	mov.u32 	%r57, tiles;
	add.s32 	%r58, %r56, %r57;
	add.s32 	%r138, %r58, 16;
	shl.b32 	%r59, %r4, 2;
	add.s32 	%r139, %r57, %r59;
$L__BB0_13:
	.pragma "nounroll";
	and.b64  	%rd42, %rd3, -8;
	ld.shared.f32 	%f48, [%r138+-16];
	add.s32 	%r60, %r139, %r21;
	ld.shared.f32 	%f49, [%r60];
	fma.rn.f32 	%f50, %f48, %f49, %f165;
	add.s32 	%r61, %r139, %r2;
	ld.shared.f32 	%f51, [%r61];
	fma.rn.f32 	%f52, %f48, %f51, %f164;
	add.s32 	%r62, %r139, %r20;
	ld.shared.f32 	%f53, [%r62];
	fma.rn.f32 	%f54, %f48, %f53, %f163;
	ld.shared.f32 	%f55, [%r138+-12];
	add.s32 	%r63, %r60, %r22;
	ld.shared.f32 	%f56, [%r63];
	fma.rn.f32 	%f57, %f55, %f56, %f50;
	add.s32 	%r64, %r61, %r22;
	ld.shared.f32 	%f58, [%r64];
	fma.rn.f32 	%f59, %f55, %f58, %f52;
	add.s32 	%r65, %r62, %r22;
	ld.shared.f32 	%f60, [%r65];
	fma.rn.f32 	%f61, %f55, %f60, %f54;
	ld.shared.f32 	%f62, [%r138+-8];
	add.s32 	%r66, %r63, %r22;
	ld.shared.f32 	%f63, [%r66];
	fma.rn.f32 	%f64, %f62, %f63, %f57;
	add.s32 	%r67, %r64, %r22;
	ld.shared.f32 	%f65, [%r67];
	fma.rn.f32 	%f66, %f62, %f65, %f59;
	add.s32 	%r68, %r65, %r22;
	ld.shared.f32 	%f67, [%r68];
	fma.rn.f32 	%f68, %f62, %f67, %f61;
	ld.shared.f32 	%f69, [%r138+-4];
	add.s32 	%r69, %r66, %r22;
	ld.shared.f32 	%f70, [%r69];
	fma.rn.f32 	%f71, %f69, %f70, %f64;
	add.s32 	%r70, %r67, %r22;
	ld.shared.f32 	%f72, [%r70];
	fma.rn.f32 	%f73, %f69, %f72, %f66;
	add.s32 	%r71, %r68, %r22;
	ld.shared.f32 	%f74, [%r71];
	fma.rn.f32 	%f75, %f69, %f74, %f68;
	ld.shared.f32 	%f76, [%r138];
	add.s32 	%r72, %r69, %r22;
	ld.shared.f32 	%f77, [%r72];
	fma.rn.f32 	%f78, %f76, %f77, %f71;
	add.s32 	%r73, %r70, %r22;
	ld.shared.f32 	%f79, [%r73];
	fma.rn.f32 	%f80, %f76, %f79, %f73;
	add.s32 	%r74, %r71, %r22;
	ld.shared.f32 	%f81, [%r74];
	fma.rn.f32 	%f82, %f76, %f81, %f75;
	ld.shared.f32 	%f83, [%r138+4];
	add.s32 	%r75, %r72, %r22;
	ld.shared.f32 	%f84, [%r75];
	fma.rn.f32 	%f85, %f83, %f84, %f78;
	add.s32 	%r76, %r73, %r22;
	ld.shared.f32 	%f86, [%r76];
	fma.rn.f32 	%f87, %f83, %f86, %f80;
	add.s32 	%r77, %r74, %r22;
	ld.shared.f32 	%f88, [%r77];
	fma.rn.f32 	%f89, %f83, %f88, %f82;
	ld.shared.f32 	%f90, [%r138+8];
	add.s32 	%r78, %r75, %r22;
	ld.shared.f32 	%f91, [%r78];
	fma.rn.f32 	%f92, %f90, %f91, %f85;
	add.s32 	%r79, %r76, %r22;
	ld.shared.f32 	%f93, [%r79];
	fma.rn.f32 	%f94, %f90, %f93, %f87;
	add.s32 	%r80, %r77, %r22;
	ld.shared.f32 	%f95, [%r80];
	fma.rn.f32 	%f96, %f90, %f95, %f89;
	ld.shared.f32 	%f97, [%r138+12];
	add.s32 	%r81, %r78, %r22;
	ld.shared.f32 	%f98, [%r81];
	fma.rn.f32 	%f165, %f97, %f98, %f92;
	add.s32 	%r82, %r79, %r22;
	ld.shared.f32 	%f99, [%r82];
	fma.rn.f32 	%f164, %f97, %f99, %f94;
	add.s32 	%r83, %r80, %r22;
	ld.shared.f32 	%f100, [%r83];
	fma.rn.f32 	%f163, %f97, %f100, %f96;
	add.s64 	%rd40, %rd40, -8;
	add.s32 	%r139, %r139, %r19;
	add.s32 	%r138, %r138, 32;
	setp.ne.s64 	%p16, %rd40, 0;
	@%p16 bra 	$L__BB0_13;
$L__BB0_14:
	setp.eq.s32 	%p17, %r13, 0;
	@%p17 bra 	$L__BB0_22;
	add.s32 	%r84, %r13, -1;
	setp.lt.u32 	%p18, %r84, 3;
	@%p18 bra 	$L__BB0_17;
	cvt.u32.u64 	%r85, %rd42;
	add.s32 	%r86, %r7, %r85;
	cvt.u64.u32 	%rd29, %r4;
	shl.b32 	%r87, %r86, 2;
	mov.u32 	%r88, tiles;
	add.s32 	%r89, %r88, %r87;
	ld.shared.f32 	%f101, [%r89];
	cvt.u32.u64 	%r90, %rd3;
	cvt.u32.u64 	%r91, %rd29;
	mad.lo.s32 	%r92, %r85, %r90, %r91;
	shl.b32 	%r93, %r92, 2;
	add.s32 	%r94, %r8, %r93;
	ld.shared.f32 	%f102, [%r94];
	fma.rn.f32 	%f103, %f101, %f102, %f165;
	add.s32 	%r95, %r9, %r93;
	ld.shared.f32 	%f104, [%r95];
	fma.rn.f32 	%f105, %f101, %f104, %f164;
	add.s32 	%r96, %r94, %r2;
	ld.shared.f32 	%f106, [%r96];
	fma.rn.f32 	%f107, %f101, %f106, %f163;
	ld.shared.f32 	%f108, [%r89+4];
	add.s32 	%r97, %r94, %r22;
	ld.shared.f32 	%f109, [%r97];
	fma.rn.f32 	%f110, %f108, %f109, %f103;
	add.s32 	%r98, %r95, %r22;
	ld.shared.f32 	%f111, [%r98];
	fma.rn.f32 	%f112, %f108, %f111, %f105;
	add.s32 	%r99, %r97, %r2;
	ld.shared.f32 	%f113, [%r99];
	fma.rn.f32 	%f114, %f108, %f113, %f107;
	ld.shared.f32 	%f115, [%r89+8];
	add.s32 	%r100, %r97, %r22;
	ld.shared.f32 	%f116, [%r100];
	fma.rn.f32 	%f117, %f115, %f116, %f110;
	add.s32 	%r101, %r98, %r22;
	ld.shared.f32 	%f118, [%r101];
	fma.rn.f32 	%f119, %f115, %f118, %f112;
	add.s32 	%r102, %r100, %r2;
	ld.shared.f32 	%f120, [%r102];
	fma.rn.f32 	%f121, %f115, %f120, %f114;
	ld.shared.f32 	%f122, [%r89+12];
	add.s32 	%r103, %r100, %r22;
	ld.shared.f32 	%f123, [%r103];
	fma.rn.f32 	%f165, %f122, %f123, %f117;
	add.s32 	%r104, %r101, %r22;
	ld.shared.f32 	%f124, [%r104];
	fma.rn.f32 	%f164, %f122, %f124, %f119;
	add.s32 	%r105, %r103, %r2;
	ld.shared.f32 	%f125, [%r105];
	fma.rn.f32 	%f163, %f122, %f125, %f121;
	add.s64 	%rd42, %rd42, 4;
$L__BB0_17:
	setp.eq.s32 	%p19, %r14, 0;
	@%p19 bra 	$L__BB0_22;
	setp.eq.s32 	%p20, %r14, 1;
	@%p20 bra 	$L__BB0_20;
	cvt.u32.u64 	%r106, %rd42;
	add.s32 	%r107, %r7, %r106;
	cvt.u64.u32 	%rd30, %r4;
	shl.b32 	%r108, %r107, 2;
	mov.u32 	%r109, tiles;
	add.s32 	%r110, %r109, %r108;
	ld.shared.f32 	%f126, [%r110];
	cvt.u32.u64 	%r111, %rd3;
	cvt.u32.u64 	%r112, %rd30;
	mad.lo.s32 	%r113, %r106, %r111, %r112;
	shl.b32 	%r114, %r113, 2;
	add.s32 	%r115, %r8, %r114;
	ld.shared.f32 	%f127, [%r115];
	fma.rn.f32 	%f128, %f126, %f127, %f165;
	add.s32 	%r116, %r9, %r114;
	ld.shared.f32 	%f129, [%r116];
	fma.rn.f32 	%f130, %f126, %f129, %f164;
	add.s32 	%r117, %r115, %r2;
	ld.shared.f32 	%f131, [%r117];
	fma.rn.f32 	%f132, %f126, %f131, %f163;
	ld.shared.f32 	%f133, [%r110+4];
	add.s32 	%r118, %r115, %r22;
	ld.shared.f32 	%f134, [%r118];
	fma.rn.f32 	%f165, %f133, %f134, %f128;
	add.s32 	%r119, %r116, %r22;
	ld.shared.f32 	%f135, [%r119];
	fma.rn.f32 	%f164, %f133, %f135, %f130;
	add.s32 	%r120, %r118, %r2;
	ld.shared.f32 	%f136, [%r120];
	fma.rn.f32 	%f163, %f133, %f136, %f132;
	add.s64 	%rd42, %rd42, 2;
$L__BB0_20:
	setp.eq.s32 	%p21, %r18, 0;
	@%p21 bra 	$L__BB0_22;
	cvt.u32.u64 	%r121, %rd42;
	add.s32 	%r122, %r7, %r121;
	cvt.u64.u32 	%rd31, %r4;
	shl.b32 	%r123, %r122, 2;
	mov.u32 	%r124, tiles;
	add.s32 	%r125, %r124, %r123;
	ld.shared.f32 	%f137, [%r125];
	cvt.u32.u64 	%r126, %rd3;
	cvt.u32.u64 	%r127, %rd31;
	mad.lo.s32 	%r128, %r121, %r126, %r127;
	shl.b32 	%r129, %r128, 2;
	add.s32 	%r130, %r8, %r129;
	ld.shared.f32 	%f138, [%r130];
	fma.rn.f32 	%f165, %f137, %f138, %f165;
	add.s32 	%r131, %r9, %r129;
	ld.shared.f32 	%f139, [%r131];
	fma.rn.f32 	%f164, %f137, %f139, %f164;
	add.s32 	%r132, %r130, %r2;
	ld.shared.f32 	%f140, [%r132];
	fma.rn.f32 	%f163, %f137, %f140, %f163;
$L__BB0_22:
	bar.sync 	0;
	add.s64 	%rd39, %rd39, 1;
	cvt.rn.f64.u64 	%fd5, %rd39;
	setp.gt.f64 	%p22, %fd1, %fd5;
	@%p22 bra 	$L__BB0_2;
$L__BB0_23:
	mov.u32 	%r133, %ntid.x;
	mul.lo.s32 	%r134, %r133, %r3;
	mad.lo.s32 	%r23, %r134, 3, %r4;
	setp.lt.s32 	%p23, %r6, %r37;
	mul.lo.s32 	%r24, %r6, %r39;
	setp.lt.s32 	%p24, %r23, %r39;
	and.pred  	%p25, %p24, %p23;
	@%p25 bra 	$L__BB0_24;
	bra.uni 	$L__BB0_25;
$L__BB0_24:
	add.s32 	%r135, %r23, %r24;
	mul.wide.s32 	%rd32, %r135, 4;
	add.s64 	%rd33, %rd2, %rd32;
	st.global.f32 	[%rd33], %f165;
$L__BB0_25:
	setp.ge.s32 	%p26, %r6, %r37;
	add.s32 	%r35, %r23, %r40;
	setp.ge.s32 	%p27, %r35, %r39;
	or.pred  	%p28, %p27, %p26;
	@%p28 bra 	$L__BB0_27;
	add.s32 	%r136, %r35, %r24;
	mul.wide.s32 	%rd34, %r136, 4;
	add.s64 	%rd35, %rd2, %rd34;
	st.global.f32 	[%rd35], %f164;
$L__BB0_27:
	setp.ge.s32 	%p29, %r6, %r37;
	add.s32 	%r36, %r35, %r40;
	setp.ge.s32 	%p30, %r36, %r39;
	or.pred  	%p31, %p30, %p29;
	@%p31 bra 	$L__BB0_29;
	add.s32 	%r137, %r36, %r24;
	mul.wide.s32 	%rd36, %r137, 4;
	add.s64 	%rd37, %rd2, %rd36;
	st.global.f32 	[%rd37], %f163;
$L__BB0_29:
	ret;

}


// ===== COMPILED SASS (sm_100) =====

	.target	sm_100

	.elftype	@"ET_EXEC"


//--------------------- .note.nv.tkinfo           --------------------------
	.section	.note.nv.tkinfo,"",@"SHT_NOTE"
	.sectionflags	@"SHF_NOTE_NV_TKINFO"
	.tkinfo
        /*0018*/ 	.word	0x00000002
        /*0030*/ 	.string	""
        /*0030*/ 	.string	"ptxas"
        /*0030*/ 	.string	"Cuda compilation tools, release 13.0, V13.0.88"
        /*0030*/ 	.string	"Build cuda_13.0.r13.0/compiler.36424714_0"
        /*0030*/ 	.string	"-arch sm_100 -m 64 "



//--------------------- .note.nv.cuinfo           --------------------------
	.section	.note.nv.cuinfo,"",@"SHT_NOTE"
	.sectionflags	@"SHF_NOTE_NV_CUINFO"
        /*0018*/ 	.short	0x0002
        /*001a*/ 	.short	0x0064
        /*001c*/ 	.short	0x0082
	.zero		2


//--------------------- .nv.info                  --------------------------
	.section	.nv.info,"",@"SHT_CUDA_INFO"
	.align	4


	//----- nvinfo : EIATTR_REGCOUNT
	.align		4
        /*0000*/ 	.byte	0x04, 0x2f
        /*0002*/ 	.short	(.L_1 - .L_0)
	.align		4
.L_0:
        /*0004*/ 	.word	index@(_Z33gpu_matrixmult_rectangular_sharedPfS_S_iiii)
        /*0008*/ 	.word	0x00000020


	//----- nvinfo : EIATTR_FRAME_SIZE
	.align		4
.L_1:
        /*000c*/ 	.byte	0x04, 0x11
        /*000e*/ 	.short	(.L_3 - .L_2)
	.align		4
.L_2:
        /*0010*/ 	.word	index@($__internal_0_$__cuda_sm20_div_rn_f64_full)
        /*0014*/ 	.word	0x00000000


	//----- nvinfo : EIATTR_FRAME_SIZE
	.align		4
.L_3:
        /*0018*/ 	.byte	0x04, 0x11
        /*001a*/ 	.short	(.L_5 - .L_4)
	.align		4
.L_4:
        /*001c*/ 	.word	index@(_Z33gpu_matrixmult_rectangular_sharedPfS_S_iiii)
        /*0020*/ 	.word	0x00000000


	//----- nvinfo : EIATTR_MIN_STACK_SIZE
	.align		4
.L_5:
        /*0024*/ 	.byte	0x04, 0x12
        /*0026*/ 	.short	(.L_7 - .L_6)
	.align		4
.L_6:
        /*0028*/ 	.word	index@(_Z33gpu_matrixmult_rectangular_sharedPfS_S_iiii)
        /*002c*/ 	.word	0x00000000
.L_7:


//--------------------- .nv.compat                --------------------------
	.section	.nv.compat,"",@"SHT_CUDA_COMPAT_INFO"
	.align	4
        /*0000*/ 	.byte	0x02, 0x09, 0x00, 0x00, 0x02, 0x02, 0x01, 0x00, 0x02, 0x05, 0x05, 0x00, 0x03, 0x07, 0x01, 0x01
        /*0010*/ 	.byte	0x02, 0x03, 0x00, 0x00, 0x02, 0x06, 0x01, 0x00, 0x04, 0x0b, 0x08, 0x00, 0x01, 0x00, 0x00, 0x00
        /*0020*/ 	.byte	0x00, 0x00, 0x00, 0x00


//--------------------- .nv.info._Z33gpu_matrixmult_rectangular_sharedPfS_S_iiii --------------------------
	.section	.nv.info._Z33gpu_matrixmult_rectangular_sharedPfS_S_iiii,"",@"SHT_CUDA_INFO"
	.sectionflags	@""
	.align	4


	//----- nvinfo : EIATTR_CUDA_API_VERSION
	.align		4
        /*0000*/ 	.byte	0x04, 0x37
        /*0002*/ 	.short	(.L_9 - .L_8)
.L_8:
        /*0004*/ 	.word	0x00000082


	//----- nvinfo : EIATTR_KPARAM_INFO
	.align		4
.L_9:
        /*0008*/ 	.byte	0x04, 0x17
        /*000a*/ 	.short	(.L_11 - .L_10)
.L_10:
        /*000c*/ 	.word	0x00000000
        /*0010*/ 	.short	0x0006
        /*0012*/ 	.short	0x0024
        /*0014*/ 	.byte	0x00, 0xf0, 0x11, 0x00


	//----- nvinfo : EIATTR_KPARAM_INFO
	.align		4
.L_11:
        /*0018*/ 	.byte	0x04, 0x17
        /*001a*/ 	.short	(.L_13 - .L_12)
.L_12:
        /*001c*/ 	.word	0x00000000
        /*0020*/ 	.short	0x0005
        /*0022*/ 	.short	0x0020
        /*0024*/ 	.byte	0x00, 0xf0, 0x11, 0x00


	//----- nvinfo : EIATTR_KPARAM_INFO
	.align		4
.L_13:
        /*0028*/ 	.byte	0x04, 0x17
        /*002a*/ 	.short	(.L_15 - .L_14)
.L_14:
        /*002c*/ 	.word	0x00000000
        /*0030*/ 	.short	0x0004
        /*0032*/ 	.short	0x001c
        /*0034*/ 	.byte	0x00, 0xf0, 0x11, 0x00


	//----- nvinfo : EIATTR_KPARAM_INFO
	.align		4
.L_15:
        /*0038*/ 	.byte	0x04, 0x17
        /*003a*/ 	.short	(.L_17 - .L_16)
.L_16:
        /*003c*/ 	.word	0x00000000
        /*0040*/ 	.short	0x0003
        /*0042*/ 	.short	0x0018
        /*0044*/ 	.byte	0x00, 0xf0, 0x11, 0x00


	//----- nvinfo : EIATTR_KPARAM_INFO
	.align		4
.L_17:
        /*0048*/ 	.byte	0x04, 0x17
        /*004a*/ 	.short	(.L_19 - .L_18)
.L_18:
        /*004c*/ 	.word	0x00000000
        /*0050*/ 	.short	0x0002
        /*0052*/ 	.short	0x0010
        /*0054*/ 	.byte	0x00, 0xf5, 0x21, 0x00


	//----- nvinfo : EIATTR_KPARAM_INFO
	.align		4
.L_19:
        /*0058*/ 	.byte	0x04, 0x17
        /*005a*/ 	.short	(.L_21 - .L_20)
.L_20:
        /*005c*/ 	.word	0x00000000
        /*0060*/ 	.short	0x0001
        /*0062*/ 	.short	0x0008
        /*0064*/ 	.byte	0x00, 0xf5, 0x21, 0x00


	//----- nvinfo : EIATTR_KPARAM_INFO
	.align		4
.L_21:
        /*0068*/ 	.byte	0x04, 0x17
        /*006a*/ 	.short	(.L_23 - .L_22)
.L_22:
        /*006c*/ 	.word	0x00000000
        /*0070*/ 	.short	0x0000
        /*0072*/ 	.short	0x0000
        /*0074*/ 	.byte	0x00, 0xf5, 0x21, 0x00


	//----- nvinfo : EIATTR_SPARSE_MMA_MASK
	.align		4
.L_23:
        /*0078*/ 	.byte	0x03, 0x50
        /*007a*/ 	.short	0x0000


	//----- nvinfo : EIATTR_MAXREG_COUNT
	.align		4
        /*007c*/ 	.byte	0x03, 0x1b
        /*007e*/ 	.short	0x00ff


	//----- nvinfo : EIATTR_NUM_BARRIERS
	.align		4
        /*0080*/ 	.byte	0x02, 0x4c
        /*0082*/ 	.byte	0x01
	.zero		1


	//----- nvinfo : EIATTR_MERCURY_ISA_VERSION
	.align		4
        /*0084*/ 	.byte	0x03, 0x5f
        /*0086*/ 	.short	0x0101


	//----- nvinfo : EIATTR_VRC_CTA_INIT_COUNT
	.align		4
        /*0088*/ 	.byte	0x02, 0x4a
	.zero		1
	.zero		1


	//----- nvinfo : EIATTR_EXIT_INSTR_OFFSETS
	.align		4
        /*008c*/ 	.byte	0x04, 0x1c
        /*008e*/ 	.short	(.L_25 - .L_24)


	//   ....[0]....
.L_24:
        /*0090*/ 	.word	0x00001670


	//   ....[1]....
        /*0094*/ 	.word	0x000016c0


	//----- nvinfo : EIATTR_CRS_STACK_SIZE
	.align		4
.L_25:
        /*0098*/ 	.byte	0x04, 0x1e
        /*009a*/ 	.short	(.L_27 - .L_26)
.L_26:
        /*009c*/ 	.word	0x00000000


	//----- nvinfo : EIATTR_CBANK_PARAM_SIZE
	.align		4
.L_27:
        /*00a0*/ 	.byte	0x03, 0x19
        /*00a2*/ 	.short	0x0028


	//----- nvinfo : EIATTR_PARAM_CBANK
	.align		4
        /*00a4*/ 	.byte	0x04, 0x0a
        /*00a6*/ 	.short	(.L_29 - .L_28)
	.align		4
.L_28:
        /*00a8*/ 	.word	index@(.nv.constant0._Z33gpu_matrixmult_rectangular_sharedPfS_S_iiii)
        /*00ac*/ 	.short	0x0380
        /*00ae*/ 	.short	0x0028


	//----- nvinfo : EIATTR_SW_WAR
	.align		4
.L_29:
        /*00b0*/ 	.byte	0x04, 0x36
        /*00b2*/ 	.short	(.L_31 - .L_30)
.L_30:
        /*00b4*/ 	.word	0x00000008
.L_31:


//--------------------- .nv.callgraph             --------------------------
	.section	.nv.callgraph,"",@"SHT_CUDA_CALLGRAPH"
	.align	4
	.sectionentsize	8
	.align		4
        /*0000*/ 	.word	0x00000000
	.align		4
        /*0004*/ 	.word	0xffffffff
	.align		4
        /*0008*/ 	.word	0x00000000
	.align		4
        /*000c*/ 	.word	0xfffffffe
	.align		4
        /*0010*/ 	.word	0x00000000
	.align		4
        /*0014*/ 	.word	0xfffffffd
	.align		4
        /*0018*/ 	.word	0x00000000
	.align		4
        /*001c*/ 	.word	0xfffffffc


//--------------------- .text._Z33gpu_matrixmult_rectangular_sharedPfS_S_iiii --------------------------
	.section	.text._Z33gpu_matrixmult_rectangular_sharedPfS_S_iiii,"ax",@progbits
	.align	128
        .global         _Z33gpu_matrixmult_rectangular_sharedPfS_S_iiii
        .type           _Z33gpu_matrixmult_rectangular_sharedPfS_S_iiii,@function
        .size           _Z33gpu_matrixmult_rectangular_sharedPfS_S_iiii,(.L_x_14 - _Z33gpu_matrixmult_rectangular_sharedPfS_S_iiii)
        .other          _Z33gpu_matrixmult_rectangular_sharedPfS_S_iiii,@"STO_CUDA_ENTRY STV_DEFAULT"
_Z33gpu_matrixmult_rectangular_sharedPfS_S_iiii:
.text._Z33gpu_matrixmult_rectangular_sharedPfS_S_iiii:
[----:B------:R-:W-:Y:S01]  /*0000*/  LDC R1, c[0x0][0x37c] ;  /* 0x0000df00ff017b82 */ /* 0x000fe20000000800 */
[----:B------:R-:W0:Y:S01]  /*0010*/  LDCU UR4, c[0x0][0x3a4] ;  /* 0x00007480ff0477ac */ /* 0x000e220008000800 */
[----:B------:R-:W-:Y:S01]  /*0020*/  IMAD.MOV.U32 R2, RZ, RZ, 0x1 ;  /* 0x00000001ff027424 */ /* 0x000fe200078e00ff */
[----:B------:R-:W1:Y:S05]  /*0030*/  S2R R11, SR_CTAID.Y ;  /* 0x00000000000b7919 */ /* 0x000e6a0000002600 */
[----:B------:R-:W2:Y:S01]  /*0040*/  S2UR UR10, SR_CTAID.X ;  /* 0x00000000000a79c3 */ /* 0x000ea20000002500 */
[----:B------:R-:W3:Y:S01]  /*0050*/  LDCU UR5, c[0x0][0x39c] ;  /* 0x00007380ff0577ac */ /* 0x000ee20008000800 */
[----:B------:R-:W4:Y:S01]  /*0060*/  S2R R0, SR_TID.Y ;  /* 0x0000000000007919 */ /* 0x000f220000002200 */
[----:B0-----:R-:W0:Y:S08]  /*0070*/  I2F.F64 R6, UR4 ;  /* 0x0000000400067d12 */ /* 0x001e300008201c00 */
[----:B---3--:R-:W3:Y:S01]  /*0080*/  I2F.F64 R8, UR5 ;  /* 0x0000000500087d12 */ /* 0x008ee20008201c00 */
[----:B------:R-:W-:-:S07]  /*0090*/  USHF.R.S32.HI UR5, URZ, 0x1f, UR4 ;  /* 0x0000001fff057899 */ /* 0x000fce0008011404 */
[----:B0-----:R-:W0:Y:S01]  /*00a0*/  MUFU.RCP64H R3, R7 ;  /* 0x0000000700037308 */ /* 0x001e220000001800 */
[----:B---3--:R-:W-:Y:S01]  /*00b0*/  FSETP.GEU.AND P1, PT, |R9|, 6.5827683646048100446e-37, PT ;  /* 0x036000000900780b */ /* 0x008fe20003f2e200 */
[----:B0-----:R-:W-:-:S08]  /*00c0*/  DFMA R4, -R6, R2, 1 ;  /* 0x3ff000000604742b */ /* 0x001fd00000000102 */
[----:B------:R-:W-:-:S08]  /*00d0*/  DFMA R4, R4, R4, R4 ;  /* 0x000000040404722b */ /* 0x000fd00000000004 */
[----:B------:R-:W-:-:S08]  /*00e0*/  DFMA R4, R2, R4, R2 ;  /* 0x000000040204722b */ /* 0x000fd00000000002 */
[----:B------:R-:W-:-:S08]  /*00f0*/  DFMA R2, -R6, R4, 1 ;  /* 0x3ff000000602742b */ /* 0x000fd00000000104 */
[----:B------:R-:W-:-:S08]  /*0100*/  DFMA R2, R4, R2, R4 ;  /* 0x000000020402722b */ /* 0x000fd00000000004 */
[----:B------:R-:W-:-:S08]  /*0110*/  DMUL R12, R8, R2 ;  /* 0x00000002080c7228 */ /* 0x000fd00000000000 */
[----:B------:R-:W-:-:S08]  /*0120*/  DFMA R4, -R6, R12, R8 ;  /* 0x0000000c0604722b */ /* 0x000fd00000000108 */
[----:B------:R-:W-:Y:S01]  /*0130*/  DFMA R12, R2, R4, R12 ;  /* 0x00000004020c722b */ /* 0x000fe2000000000c */
[----:B----4-:R-:W-:-:S09]  /*0140*/  IMAD R3, R0, UR4, RZ ;  /* 0x0000000400037c24 */ /* 0x010fd2000f8e02ff */
[----:B------:R-:W-:-:S05]  /*0150*/  FFMA R2, RZ, R7, R13 ;  /* 0x00000007ff027223 */ /* 0x000fca000000000d */
[----:B------:R-:W-:Y:S01]  /*0160*/  FSETP.GT.AND P0, PT, |R2|, 1.469367938527859385e-39, PT ;  /* 0x001000000200780b */ /* 0x000fe20003f04200 */
[----:B-1----:R-:W-:-:S12]  /*0170*/  IMAD R2, R11, UR4, R0 ;  /* 0x000000040b027c24 */ /* 0x002fd8000f8e0200 */
[----:B--2---:R-:W-:Y:S05]  /*0180*/  @P0 BRA P1, `(.L_x_0) ;  /* 0x0000000000100947 */ /* 0x004fea0000800000 */
[----:B------:R-:W-:-:S07]  /*0190*/  MOV R12, 0x1b0 ;  /* 0x000001b0000c7802 */ /* 0x000fce0000000f00 */
[----:B------:R-:W-:Y:S05]  /*01a0*/  CALL.REL.NOINC `($__internal_0_$__cuda_sm20_div_rn_f64_full) ;  /* 0x0000001400487944 */ /* 0x000fea0003c00000 */
[----:B------:R-:W-:Y:S01]  /*01b0*/  IMAD.MOV.U32 R12, RZ, RZ, R16 ;  /* 0x000000ffff0c7224 */ /* 0x000fe200078e0010 */
[----:B------:R-:W-:-:S07]  /*01c0*/  MOV R13, R17 ;  /* 0x00000011000d7202 */ /* 0x000fce0000000f00 */
.L_x_0:
[----:B------:R-:W0:Y:S01]  /*01d0*/  FRND.F64.CEIL R12, R12 ;  /* 0x0000000c000c7313 */ /* 0x000e220000309800 */
[----:B------:R-:W1:Y:S01]  /*01e0*/  S2R R4, SR_TID.X ;  /* 0x0000000000047919 */ /* 0x000e620000002100 */
[----:B------:R-:W2:Y:S01]  /*01f0*/  LDCU.64 UR12, c[0x0][0x358] ;  /* 0x00006b00ff0c77ac */ /* 0x000ea20008000a00 */
[----:B------:R-:W-:Y:S01]  /*0200*/  IMAD.MOV.U32 R5, RZ, RZ, RZ ;  /* 0x000000ffff057224 */ /* 0x000fe200078e00ff */
[----:B------:R-:W-:Y:S01]  /*0210*/  CS2R R6, SRZ ;  /* 0x0000000000067805 */ /* 0x000fe2000001ff00 */
[----:B------:R-:W3:Y:S01]  /*0220*/  LDCU UR11, c[0x0][0x3a4] ;  /* 0x00007480ff0b77ac */ /* 0x000ee20008000800 */
[----:B0-----:R-:W-:-:S14]  /*0230*/  DSETP.GT.AND P0, PT, R12, RZ, PT ;  /* 0x000000ff0c00722a */ /* 0x001fdc0003f04000 */
[----:B--23--:R-:W-:Y:S05]  /*0240*/  @!P0 BRA `(.L_x_1) ;  /* 0x0000001000b88947 */ /* 0x00cfea0003800000 */
[----:B------:R-:W0:Y:S01]  /*0250*/  S2R R8, SR_CgaCtaId ;  /* 0x0000000000087919 */ /* 0x000e220000008800 */
[----:B------:R-:W2:Y:S01]  /*0260*/  LDC R9, c[0x0][0x360] ;  /* 0x0000d800ff097b82 */ /* 0x000ea20000000800 */
[----:B------:R-:W-:Y:S01]  /*0270*/  MOV R5, 0x400 ;  /* 0x0000040000057802 */ /* 0x000fe20000000f00 */
[----:B-1----:R-:W-:Y:S01]  /*0280*/  IMAD.IADD R23, R3, 0x1, R4 ;  /* 0x0000000103177824 */ /* 0x002fe200078e0204 */
[----:B------:R-:W-:Y:S01]  /*0290*/  MOV R10, UR11 ;  /* 0x0000000b000a7c02 */ /* 0x000fe20008000f00 */
[----:B------:R-:W-:Y:S01]  /*02a0*/  IMAD.U32 R14, RZ, RZ, UR11 ;  /* 0x0000000bff0e7e24 */ /* 0x000fe2000f8e00ff */
[----:B------:R-:W-:Y:S01]  /*02b0*/  MOV R11, UR11 ;  /* 0x0000000b000b7c02 */ /* 0x000fe20008000f00 */
[----:B------:R-:W-:Y:S01]  /*02c0*/  UMOV UR6, URZ ;  /* 0x000000ff00067c82 */ /* 0x000fe20008000000 */
[----:B------:R-:W-:Y:S01]  /*02d0*/  UMOV UR7, URZ ;  /* 0x000000ff00077c82 */ /* 0x000fe20008000000 */
[----:B--2---:R-:W-:-:S04]  /*02e0*/  IMAD R9, R9, UR10, RZ ;  /* 0x0000000a09097c24 */ /* 0x004fc8000f8e02ff */
[----:B------:R-:W-:Y:S01]  /*02f0*/  IMAD R9, R9, 0x3, R4 ;  /* 0x0000000309097824 */ /* 0x000fe200078e0204 */
[----:B0-----:R-:W-:Y:S01]  /*0300*/  LEA R21, R8, R5, 0x18 ;  /* 0x0000000508157211 */ /* 0x001fe200078ec0ff */
[----:B------:R-:W-:-:S03]  /*0310*/  IMAD R8, R10, UR11, RZ ;  /* 0x0000000b0a087c24 */ /* 0x000fc6000f8e02ff */
[----:B------:R-:W-:Y:S02]  /*0320*/  IADD3 R19, PT, PT, R9, UR11, RZ ;  /* 0x0000000b09137c10 */ /* 0x000fe4000fffe0ff */
[----:B------:R-:W-:Y:S01]  /*0330*/  LOP3.LUT R10, R11, 0x7, RZ, 0xc0, !PT ;  /* 0x000000070b0a7812 */ /* 0x000fe200078ec0ff */
[C-C-:B------:R-:W-:Y:S01]  /*0340*/  IMAD R18, R8.reuse, 0x4, R21.reuse ;  /* 0x0000000408127824 */ /* 0x140fe200078e0215 */
[----:B------:R-:W-:Y:S01]  /*0350*/  MOV R5, RZ ;  /* 0x000000ff00057202 */ /* 0x000fe20000000f00 */
[----:B------:R-:W-:Y:S01]  /*0360*/  IMAD R20, R8, 0x8, R21 ;  /* 0x0000000808147824 */ /* 0x000fe200078e0215 */
[C---:B------:R-:W-:Y:S01]  /*0370*/  LEA R21, R23.reuse, R21, 0x2 ;  /* 0x0000001517157211 */ /* 0x040fe200078e10ff */
[----:B------:R-:W-:Y:S01]  /*0380*/  IMAD R23, R23, 0x4, R18 ;  /* 0x0000000417177824 */ /* 0x000fe200078e0212 */
[----:B------:R-:W-:Y:S02]  /*0390*/  LOP3.LUT R11, R14, 0x3, RZ, 0xc0, !PT ;  /* 0x000000030e0b7812 */ /* 0x000fe400078ec0ff */
[----:B------:R-:W-:-:S07]  /*03a0*/  IADD3 R22, PT, PT, R19, UR11, RZ ;  /* 0x0000000b13167c10 */ /* 0x000fce000fffe0ff */
.L_x_7:
[----:B------:R-:W0:Y:S01]  /*03b0*/  LDC R14, c[0x0][0x3a4] ;  /* 0x0000e900ff0e7b82 */ /* 0x000e220000000800 */
[----:B------:R-:W1:Y:S01]  /*03c0*/  LDCU.64 UR8, c[0x0][0x398] ;  /* 0x00007300ff0877ac */ /* 0x000e620008000a00 */
[----:B------:R-:W-:Y:S01]  /*03d0*/  IMAD.U32 R15, RZ, RZ, UR6 ;  /* 0x00000006ff0f7e24 */ /* 0x000fe2000f8e00ff */
[----:B------:R-:W-:Y:S01]  /*03e0*/  CS2R R26, SRZ ;  /* 0x00000000001a7805 */ /* 0x000fe2000001ff00 */
[----:B------:R-:W2:Y:S01]  /*03f0*/  LDCU UR4, c[0x0][0x3a0] ;  /* 0x00007400ff0477ac */ /* 0x000ea20008000800 */
[----:B0-----:R-:W-:-:S13]  /*0400*/  R2UR UR11, R14 ;  /* 0x000000000e0b72ca */ /* 0x001fda00000e0000 */
[C---:B------:R-:W-:Y:S02]  /*0410*/  IMAD R25, R15.reuse, UR11, R4 ;  /* 0x0000000b0f197c24 */ /* 0x040fe4000f8e0204 */
[----:B------:R-:W-:-:S03]  /*0420*/  IMAD R24, R15, UR11, R0 ;  /* 0x0000000b0f187c24 */ /* 0x000fc6000f8e0200 */
[----:B-1----:R-:W-:Y:S02]  /*0430*/  ISETP.GE.AND P0, PT, R25, UR9, PT ;  /* 0x0000000919007c0c */ /* 0x002fe4000bf06270 */
[----:B------:R-:W-:Y:S02]  /*0440*/  ISETP.GE.AND P3, PT, R24, UR9, PT ;  /* 0x0000000918007c0c */ /* 0x000fe4000bf66270 */
[----:B------:R-:W-:Y:S02]  /*0450*/  ISETP.GE.OR P0, PT, R2, UR8, P0 ;  /* 0x0000000802007c0c */ /* 0x000fe40008706670 */
[----:B--2---:R-:W-:Y:S02]  /*0460*/  ISETP.GE.OR P1, PT, R9, UR4, P3 ;  /* 0x0000000409007c0c */ /* 0x004fe40009f26670 */
[----:B------:R-:W-:-:S09]  /*0470*/  ISETP.GE.OR P2, PT, R19, UR4, P3 ;  /* 0x0000000413007c0c */ /* 0x000fd20009f46670 */
[----:B------:R-:W0:Y:S01]  /*0480*/  @!P0 LDC.64 R14, c[0x0][0x380] ;  /* 0x0000e000ff0e8b82 */ /* 0x000e220000000a00 */
[----:B------:R-:W-:-:S07]  /*0490*/  @!P0 IMAD R25, R2, UR9, R25 ;  /* 0x0000000902198c24 */ /* 0x000fce000f8e0219 */
[----:B------:R-:W1:Y:S01]  /*04a0*/  @!P1 LDC.64 R16, c[0x0][0x388] ;  /* 0x0000e200ff109b82 */ /* 0x000e620000000a00 */
[----:B0-----:R-:W-:-:S05]  /*04b0*/  @!P0 IMAD.WIDE R14, R25, 0x4, R14 ;  /* 0x00000004190e8825 */ /* 0x001fca00078e020e */
[----:B------:R0:W2:Y:S01]  /*04c0*/  @!P0 LDG.E R26, desc[UR12][R14.64] ;  /* 0x0000000c0e1a8981 */ /* 0x0000a2000c1e1900 */
[----:B------:R-:W-:Y:S01]  /*04d0*/  ISETP.GE.OR P0, PT, R22, UR4, P3 ;  /* 0x0000000416007c0c */ /* 0x000fe20009f06670 */
[----:B------:R-:W-:Y:S02]  /*04e0*/  IMAD R25, R24, UR4, R9 ;  /* 0x0000000418197c24 */ /* 0x000fe4000f8e0209 */
[----:B------:R-:W-:Y:S02]  /*04f0*/  IMAD.MOV.U32 R24, RZ, RZ, RZ ;  /* 0x000000ffff187224 */ /* 0x000fe400078e00ff */
[C---:B-1----:R-:W-:Y:S01]  /*0500*/  @!P1 IMAD.WIDE R16, R25.reuse, 0x4, R16 ;  /* 0x0000000419109825 */ /* 0x042fe200078e0210 */
[----:B------:R-:W-:Y:S01]  /*0510*/  IADD3 R25, PT, PT, R25, UR11, RZ ;  /* 0x0000000b19197c10 */ /* 0x000fe2000fffe0ff */
[----:B0-----:R-:W0:Y:S03]  /*0520*/  @!P2 LDC.64 R14, c[0x0][0x388] ;  /* 0x0000e200ff0eab82 */ /* 0x001e260000000a00 */
[----:B------:R1:W3:Y:S01]  /*0530*/  @!P1 LDG.E R24, desc[UR12][R16.64] ;  /* 0x0000000c10189981 */ /* 0x0002e2000c1e1900 */
[----:B0-----:R-:W-:-:S04]  /*0540*/  @!P2 IMAD.WIDE R28, R25, 0x4, R14 ;  /* 0x00000004191ca825 */ /* 0x001fc800078e020e */
[----:B------:R-:W0:Y:S01]  /*0550*/  @!P0 LDC.64 R14, c[0x0][0x388] ;  /* 0x0000e200ff0e8b82 */ /* 0x000e220000000a00 */
[----:B------:R-:W-:Y:S01]  /*0560*/  @!P0 IADD3 R25, PT, PT, R25, UR11, RZ ;  /* 0x0000000b19198c10 */ /* 0x000fe2000fffe0ff */
[----:B-1----:R-:W-:Y:S01]  /*0570*/  IMAD.MOV.U32 R16, RZ, RZ, RZ ;  /* 0x000000ffff107224 */ /* 0x002fe200078e00ff */
[----:B------:R-:W4:Y:S03]  /*0580*/  @!P2 LDG.E R27, desc[UR12][R28.64] ;  /* 0x0000000c1c1ba981 */ /* 0x000f26000c1e1900 */
[----:B0-----:R-:W-:-:S05]  /*0590*/  @!P0 IMAD.WIDE R14, R25, 0x4, R14 ;  /* 0x00000004190e8825 */ /* 0x001fca00078e020e */
[----:B------:R0:W5:Y:S01]  /*05a0*/  @!P0 LDG.E R16, desc[UR12][R14.64] ;  /* 0x0000000c0e108981 */ /* 0x000162000c1e1900 */
[C---:B------:R-:W-:Y:S01]  /*05b0*/  LEA R25, R8.reuse, R21, 0x3 ;  /* 0x0000001508197211 */ /* 0x040fe200078e18ff */
[----:B------:R-:W-:Y:S01]  /*05c0*/  UISETP.NE.AND UP0, UPT, UR11, URZ, UPT ;  /* 0x000000ff0b00728c */ /* 0x000fe2000bf05270 */
[----:B0-----:R-:W-:Y:S01]  /*05d0*/  IMAD R15, R8, 0x8, R23 ;  /* 0x00000008080f7824 */ /* 0x001fe200078e0217 */
[----:B--2---:R0:W-:Y:S04]  /*05e0*/  STS [R21], R26 ;  /* 0x0000001a15007388 */ /* 0x0041e80000000800 */
[----:B---3--:R0:W-:Y:S04]  /*05f0*/  STS [R23], R24 ;  /* 0x0000001817007388 */ /* 0x0081e80000000800 */
[----:B----4-:R0:W-:Y:S04]  /*0600*/  STS [R25], R27 ;  /* 0x0000001b19007388 */ /* 0x0101e80000000800 */
[----:B-----5:R0:W-:Y:S01]  /*0610*/  STS [R15], R16 ;  /* 0x000000100f007388 */ /* 0x0201e20000000800 */
[----:B------:R-:W-:Y:S06]  /*0620*/  BAR.SYNC.DEFER_BLOCKING 0x0 ;  /* 0x0000000000007b1d */ /* 0x000fec0000010000 */
[----:B------:R-:W-:Y:S05]  /*0630*/  BRA.U !UP0, `(.L_x_2) ;  /* 0x0000000d08a47547 */ /* 0x000fea000b800000 */
[----:B------:R-:W-:Y:S01]  /*0640*/  MOV R14, UR11 ;  /* 0x0000000b000e7c02 */ /* 0x000fe20008000f00 */
[----:B------:R-:W-:-:S03]  /*0650*/  UMOV UR4, URZ ;  /* 0x000000ff00047c82 */ /* 0x000fc60008000000 */
[----:B------:R-:W-:-:S13]  /*0660*/  ISETP.GE.U32.AND P0, PT, R14, 0x8, PT ;  /* 0x000000080e00780c */ /* 0x000fda0003f06070 */
[----:B------:R-:W-:Y:S05]  /*0670*/  @!P0 BRA `(.L_x_3) ;  /* 0x0000000400d08947 */ /* 0x000fea0003800000 */
[----:B------:R-:W1:Y:S01]  /*0680*/  S2UR UR8, SR_CgaCtaId ;  /* 0x00000000000879c3 */ /* 0x000e620000008800 */
[----:B------:R-:W-:Y:S01]  /*0690*/  UMOV UR4, 0x400 ;  /* 0x0000040000047882 */ /* 0x000fe20000000000 */
[----:B------:R-:W-:Y:S02]  /*06a0*/  ULOP3.LUT UR9, UR11, 0xfffffff8, URZ, 0xc0, !UPT ;  /* 0xfffffff80b097892 */ /* 0x000fe4000f8ec0ff */
[----:B-1----:R-:W-:-:S03]  /*06b0*/  ULEA UR4, UR8, UR4, 0x18 ;  /* 0x0000000408047291 */ /* 0x002fc6000f8ec0ff */
[----:B------:R-:W-:-:S03]  /*06c0*/  UMOV UR8, UR5 ;  /* 0x0000000500087c82 */ /* 0x000fc60008000000 */
[----:B------:R-:W-:Y:S02]  /*06d0*/  LEA R14, R3, UR4, 0x2 ;  /* 0x00000004030e7c11 */ /* 0x000fe4000f8e10ff */
[----:B0-----:R-:W-:Y:S01]  /*06e0*/  LEA R15, R4, UR4, 0x2 ;  /* 0x00000004040f7c11 */ /* 0x001fe2000f8e10ff */
[----:B------:R-:W-:Y:S02]  /*06f0*/  UMOV UR4, UR9 ;  /* 0x0000000900047c82 */ /* 0x000fe40008000000 */
[----:B------:R-:W-:-:S07]  /*0700*/  VIADD R14, R14, 0x10 ;  /* 0x000000100e0e7836 */ /* 0x000fce0000000000 */
.L_x_4:
[C---:B------:R-:W-:Y:S01]  /*0710*/  LEA R26, R8.reuse, R15, 0x2 ;  /* 0x0000000f081a7211 */ /* 0x040fe200078e10ff */
[----:B------:R-:W-:Y:S01]  /*0720*/  LDS R16, [R14+-0x10] ;  /* 0xfffff0000e107984 */ /* 0x000fe20000000800 */
[----:B------:R-:W-:Y:S01]  /*0730*/  IMAD R25, R8, 0x8, R15 ;  /* 0x0000000808197824 */ /* 0x000fe200078e020f */
[----:B------:R-:W-:Y:S01]  /*0740*/  MOV R27, UR11 ;  /* 0x0000000b001b7c02 */ /* 0x000fe20008000f00 */
[----:B------:R-:W-:Y:S01]  /*0750*/  UIADD3 UR4, UP0, UPT, UR4, -0x8, URZ ;  /* 0xfffffff804047890 */ /* 0x000fe2000ff1e0ff */
[----:B------:R-:W0:Y:S03]  /*0760*/  LDS R24, [R26] ;  /* 0x000000001a187984 */ /* 0x000e260000000800 */
[----:B------:R-:W-:Y:S01]  /*0770*/  UIADD3.X UR8, UPT, UPT, UR8, -0x1, URZ, UP0, !UPT ;  /* 0xffffffff08087890 */ /* 0x000fe200087fe4ff */
[----:B------:R-:W1:Y:S01]  /*0780*/  LDS R17, [R25] ;  /* 0x0000000019117984 */ /* 0x000e620000000800 */
[----:B------:R-:W-:-:S04]  /*0790*/  UISETP.NE.U32.AND UP0, UPT, UR4, URZ, UPT ;  /* 0x000000ff0400728c */ /* 0x000fc8000bf05070 */
[----:B------:R-:W-:Y:S01]  /*07a0*/  UISETP.NE.AND.EX UP0, UPT, UR8, URZ, UPT, UP0 ;  /* 0x000000ff0800728c */ /* 0x000fe2000bf05300 */
[----:B0-----:R-:W-:Y:S01]  /*07b0*/  FFMA R24, R16, R24, R7 ;  /* 0x0000001810187223 */ /* 0x001fe20000000007 */
[----:B------:R-:W-:Y:S02]  /*07c0*/  IMAD R7, R8, 0xc, R15 ;  /* 0x0000000c08077824 */ /* 0x000fe400078e020f */
[----:B-1----:R-:W-:-:S03]  /*07d0*/  FFMA R17, R16, R17, R6 ;  /* 0x0000001110117223 */ /* 0x002fc60000000006 */
[----:B------:R-:W0:Y:S02]  /*07e0*/  LDS R6, [R7] ;  /* 0x0000000007067984 */ /* 0x000e240000000800 */
[----:B0-----:R-:W-:Y:S01]  /*07f0*/  FFMA R5, R16, R6, R5 ;  /* 0x0000000610057223 */ /* 0x001fe20000000005 */
[----:B------:R-:W-:Y:S01]  /*0800*/  MOV R6, UR11 ;  /* 0x0000000b00067c02 */ /* 0x000fe20008000f00 */
[----:B------:R-:W-:Y:S02]  /*0810*/  IMAD R16, R27, 0x4, R26 ;  /* 0x000000041b107824 */ /* 0x000fe400078e021a */
[----:B------:R-:W-:Y:S02]  /*0820*/  LDS R26, [R14+-0xc] ;  /* 0xfffff4000e1a7984 */ /* 0x000fe40000000800 */
[----:B------:R-:W-:Y:S02]  /*0830*/  IMAD R6, R6, 0x4, R25 ;  /* 0x0000000406067824 */ /* 0x000fe400078e0219 */
[----:B------:R-:W0:Y:S04]  /*0840*/  LDS R25, [R16] ;  /* 0x0000000010197984 */ /* 0x000e280000000800 */
[----:B------:R-:W1:Y:S01]  /*0850*/  LDS R28, [R6] ;  /* 0x00000000061c7984 */ /* 0x000e620000000800 */
[C---:B0-----:R-:W-:Y:S01]  /*0860*/  FFMA R24, R26.reuse, R25, R24 ;  /* 0x000000191a187223 */ /* 0x041fe20000000018 */
[----:B-1----:R-:W-:Y:S01]  /*0870*/  FFMA R17, R26, R28, R17 ;  /* 0x0000001c1a117223 */ /* 0x002fe20000000011 */
[----:B------:R-:W-:-:S05]  /*0880*/  MOV R28, UR11 ;  /* 0x0000000b001c7c02 */ /* 0x000fca0008000f00 */
[----:B------:R-:W-:-:S05]  /*0890*/  IMAD R7, R28, 0x4, R7 ;  /* 0x000000041c077824 */ /* 0x000fca00078e0207 */
[----:B------:R-:W0:Y:S02]  /*08a0*/  LDS R25, [R7] ;  /* 0x0000000007197984 */ /* 0x000e240000000800 */
[----:B0-----:R-:W-:Y:S01]  /*08b0*/  FFMA R25, R26, R25, R5 ;  /* 0x000000191a197223 */ /* 0x001fe20000000005 */
[----:B------:R-:W-:Y:S01]  /*08c0*/  MOV R5, UR11 ;  /* 0x0000000b00057c02 */ /* 0x000fe20008000f00 */
[----:B------:R-:W-:Y:S04]  /*08d0*/  LDS R26, [R14+-0x8] ;  /* 0xfffff8000e1a7984 */ /* 0x000fe80000000800 */
[----:B------:R-:W-:Y:S01]  /*08e0*/  IMAD R5, R5, 0x4, R16 ;  /* 0x0000000405057824 */ /* 0x000fe200078e0210 */
[----:B------:R-:W-:-:S04]  /*08f0*/  LEA R16, R27, R6, 0x2 ;  /* 0x000000061b107211 */ /* 0x000fc800078e10ff */
[----:B------:R-:W0:Y:S04]  /*0900*/  LDS R27, [R5] ;  /* 0x00000000051b7984 */ /* 0x000e280000000800 */
[----:B------:R-:W1:Y:S01]  /*0910*/  LDS R6, [R16] ;  /* 0x0000000010067984 */ /* 0x000e620000000800 */
[C---:B0-----:R-:W-:Y:S01]  /*0920*/  FFMA R24, R26.reuse, R27, R24 ;  /* 0x0000001b1a187223 */ /* 0x041fe20000000018 */
[----:B------:R-:W-:Y:S02]  /*0930*/  IMAD.U32 R27, RZ, RZ, UR11 ;  /* 0x0000000bff1b7e24 */ /* 0x000fe4000f8e00ff */
[----:B-1----:R-:W-:Y:S01]  /*0940*/  FFMA R17, R26, R6, R17 ;  /* 0x000000061a117223 */ /* 0x002fe20000000011 */
[----:B------:R-:W-:-:S05]  /*0950*/  IMAD.U32 R6, RZ, RZ, UR11 ;  /* 0x0000000bff067e24 */ /* 0x000fca000f8e00ff */
[----:B------:R-:W-:-:S05]  /*0960*/  LEA R7, R6, R7, 0x2 ;  /* 0x0000000706077211 */ /* 0x000fca00078e10ff */
[----:B------:R-:W0:Y:S02]  /*0970*/  LDS R6, [R7] ;  /* 0x0000000007067984 */ /* 0x000e240000000800 */
[----:B0-----:R-:W-:Y:S01]  /*0980*/  FFMA R25, R26, R6, R25 ;  /* 0x000000061a197223 */ /* 0x001fe20000000019 */
[----:B------:R-:W-:Y:S01]  /*0990*/  IMAD.U32 R6, RZ, RZ, UR11 ;  /* 0x0000000bff067e24 */ /* 0x000fe2000f8e00ff */
[----:B------:R-:W-:Y:S04]  /*09a0*/  LDS R26, [R14+-0x4] ;  /* 0xfffffc000e1a7984 */ /* 0x000fe80000000800 */
[----:B------:R-:W-:Y:S02]  /*09b0*/  LEA R6, R6, R5, 0x2 ;  /* 0x0000000506067211 */ /* 0x000fe400078e10ff */
[----:B------:R-:W-:-:S03]  /*09c0*/  LEA R5, R27, R16, 0x2 ;  /* 0x000000101b057211 */ /* 0x000fc600078e10ff */
        /* <DEDUP_REMOVED lines=10> */
[----:B------:R-:W-:-:S04]  /*0a70*/  LEA R16, R27, R6, 0x2 ;  /* 0x000000061b107211 */ /* 0x000fc800078e10ff */
[----:B------:R-:W-:Y:S02]  /*0a80*/  LEA R6, R26, R5, 0x2 ;  /* 0x000000051a067211 */ /* 0x000fe400078e10ff */
[----:B------:R-:W-:Y:S04]  /*0a90*/  LDS R26, [R14] ;  /* 0x000000000e1a7984 */ /* 0x000fe80000000800 */
[----:B------:R-:W0:Y:S04]  /*0aa0*/  LDS R28, [R6] ;  /* 0x00000000061c7984 */ /* 0x000e280000000800 */
[----:B------:R-:W1:Y:S01]  /*0ab0*/  LDS R5, [R16] ;  /* 0x0000000010057984 */ /* 0x000e620000000800 */
[----:B0-----:R-:W-:Y:S01]  /*0ac0*/  FFMA R17, R26, R28, R17 ;  /* 0x0000001c1a117223 */ /* 0x001fe20000000011 */
[----:B------:R-:W-:-:S02]  /*0ad0*/  IMAD.U32 R28, RZ, RZ, UR11 ;  /* 0x0000000bff1c7e24 */ /* 0x000fc4000f8e00ff */
[----:B-1----:R-:W-:-:S03]  /*0ae0*/  FFMA R24, R26, R5, R24 ;  /* 0x000000051a187223 */ /* 0x002fc60000000018 */
[----:B------:R-:W-:-:S05]  /*0af0*/  LEA R7, R28, R7, 0x2 ;  /* 0x000000071c077211 */ /* 0x000fca00078e10ff */
[----:B------:R-:W0:Y:S02]  /*0b00*/  LDS R5, [R7] ;  /* 0x0000000007057984 */ /* 0x000e240000000800 */
[----:B0-----:R-:W-:Y:S01]  /*0b10*/  FFMA R25, R26, R5, R25 ;  /* 0x000000051a197223 */ /* 0x001fe20000000019 */
[----:B------:R-:W-:Y:S01]  /*0b20*/  IMAD.U32 R5, RZ, RZ, UR11 ;  /* 0x0000000bff057e24 */ /* 0x000fe2000f8e00ff */
[----:B------:R-:W-:Y:S04]  /*0b30*/  LDS R26, [R14+0x4] ;  /* 0x000004000e1a7984 */ /* 0x000fe80000000800 */
[----:B------:R-:W-:Y:S01]  /*0b40*/  LEA R5, R5, R16, 0x2 ;  /* 0x0000001005057211 */ /* 0x000fe200078e10ff */
[----:B------:R-:W-:-:S04]  /*0b50*/  IMAD R16, R27, 0x4, R6 ;  /* 0x000000041b107824 */ /* 0x000fc800078e0206 */
        /* <DEDUP_REMOVED lines=8> */
[----:B------:R-:W-:Y:S02]  /*0be0*/  MOV R26, UR11 ;  /* 0x0000000b001a7c02 */ /* 0x000fe40008000f00 */
[----:B------:R-:W-:-:S03]  /*0bf0*/  MOV R7, UR11 ;  /* 0x0000000b00077c02 */ /* 0x000fc60008000f00 */
[----:B------:R-:W-:Y:S02]  /*0c00*/  IMAD R27, R26, 0x4, R5 ;  /* 0x000000041a1b7824 */ /* 0x000fe400078e0205 */
[----:B------:R-:W-:Y:S01]  /*0c10*/  IMAD R5, R7, 0x4, R16 ;  /* 0x0000000407057824 */ /* 0x000fe200078e0210 */
[----:B------:R-:W-:Y:S02]  /*0c20*/  LDS R26, [R14+0x8] ;  /* 0x000008000e1a7984 */ /* 0x000fe40000000800 */
[----:B------:R-:W-:Y:S02]  /*0c30*/  LEA R28, R28, R27, 0x2 ;  /* 0x0000001b1c1c7211 */ /* 0x000fe400078e10ff */
[----:B------:R0:W1:Y:S04]  /*0c40*/  LDS R7, [R27] ;  /* 0x000000001b077984 */ /* 0x0000680000000800 */
[----:B------:R-:W2:Y:S01]  /*0c50*/  LDS R16, [R5] ;  /* 0x0000000005107984 */ /* 0x000ea20000000800 */
[----:B0-----:R-:W-:-:S03]  /*0c60*/  IMAD.U32 R27, RZ, RZ, UR11 ;  /* 0x0000000bff1b7e24 */ /* 0x001fc6000f8e00ff */
[----:B------:R-:W-:Y:S02]  /*0c70*/  LDS R28, [R28] ;  /* 0x000000001c1c7984 */ /* 0x000fe40000000800 */
[----:B------:R-:W-:Y:S01]  /*0c80*/  LEA R6, R27, R6, 0x2 ;  /* 0x000000061b067211 */ /* 0x000fe200078e10ff */
[C---:B-1----:R-:W-:Y:S01]  /*0c90*/  FFMA R7, R26.reuse, R7, R24 ;  /* 0x000000071a077223 */ /* 0x042fe20000000018 */
[----:B------:R-:W-:Y:S02]  /*0ca0*/  IMAD.U32 R24, RZ, RZ, UR11 ;  /* 0x0000000bff187e24 */ /* 0x000fe4000f8e00ff */
[----:B--2---:R-:W-:-:S03]  /*0cb0*/  FFMA R17, R26, R16, R17 ;  /* 0x000000101a117223 */ /* 0x004fc60000000011 */
[----:B------:R-:W-:Y:S01]  /*0cc0*/  LEA R24, R24, R5, 0x2 ;  /* 0x0000000518187211 */ /* 0x000fe200078e10ff */
[----:B------:R0:W1:Y:S04]  /*0cd0*/  LDS R16, [R14+0xc] ;  /* 0x00000c000e107984 */ /* 0x0000680000000800 */
[----:B------:R-:W2:Y:S04]  /*0ce0*/  LDS R5, [R6] ;  /* 0x0000000006057984 */ /* 0x000ea80000000800 */
[----:B------:R-:W3:Y:S01]  /*0cf0*/  LDS R24, [R24] ;  /* 0x0000000018187984 */ /* 0x000ee20000000800 */
[----:B0-----:R-:W-:-:S02]  /*0d00*/  VIADD R14, R14, 0x20 ;  /* 0x000000200e0e7836 */ /* 0x001fc40000000000 */
[----:B-1----:R-:W-:Y:S01]  /*0d10*/  FFMA R7, R16, R28, R7 ;  /* 0x0000001c10077223 */ /* 0x002fe20000000007 */
[----:B------:R-:W-:Y:S02]  /*0d20*/  IMAD.U32 R28, RZ, RZ, UR11 ;  /* 0x0000000bff1c7e24 */ /* 0x000fe4000f8e00ff */
[----:B--2---:R-:W-:Y:S01]  /*0d30*/  FFMA R25, R26, R5, R25 ;  /* 0x000000051a197223 */ /* 0x004fe20000000019 */
[----:B------:R-:W-:Y:S02]  /*0d40*/  IMAD.U32 R5, RZ, RZ, UR11 ;  /* 0x0000000bff057e24 */ /* 0x000fe4000f8e00ff */
[----:B------:R-:W-:-:S03]  /*0d50*/  LEA R15, R28, R15, 0x5 ;  /* 0x0000000f1c0f7211 */ /* 0x000fc600078e28ff */
[----:B------:R-:W-:Y:S01]  /*0d60*/  LEA R26, R5, R6, 0x2 ;  /* 0x00000006051a7211 */ /* 0x000fe200078e10ff */
[----:B---3--:R-:W-:-:S05]  /*0d70*/  FFMA R6, R16, R24, R17 ;  /* 0x0000001810067223 */ /* 0x008fca0000000011 */
[----:B------:R-:W0:Y:S02]  /*0d80*/  LDS R26, [R26] ;  /* 0x000000001a1a7984 */ /* 0x000e240000000800 */
[----:B0-----:R-:W-:Y:S01]  /*0d90*/  FFMA R5, R16, R26, R25 ;  /* 0x0000001a10057223 */ /* 0x001fe20000000019 */
[----:B------:R-:W-:Y:S06]  /*0da0*/  BRA.U UP0, `(.L_x_4) ;  /* 0xfffffff900587547 */ /* 0x000fec000b83ffff */
[----:B------:R-:W-:-:S05]  /*0db0*/  UMOV UR4, UR9 ;  /* 0x0000000900047c82 */ /* 0x000fca0008000000 */
.L_x_3:
[----:B------:R-:W-:-:S13]  /*0dc0*/  ISETP.NE.AND P0, PT, R10, RZ, PT ;  /* 0x000000ff0a00720c */ /* 0x000fda0003f05270 */
[----:B------:R-:W-:Y:S05]  /*0dd0*/  @!P0 BRA `(.L_x_2) ;  /* 0x0000000400bc8947 */ /* 0x000fea0003800000 */
[----:B------:R-:W-:Y:S02]  /*0de0*/  IADD3 R14, PT, PT, R10, -0x1, RZ ;  /* 0xffffffff0a0e7810 */ /* 0x000fe40007ffe0ff */
[----:B------:R-:W-:Y:S02]  /*0df0*/  ISETP.NE.AND P1, PT, R11, RZ, PT ;  /* 0x000000ff0b00720c */ /* 0x000fe40003f25270 */
[----:B------:R-:W-:-:S13]  /*0e00*/  ISETP.GE.U32.AND P0, PT, R14, 0x3, PT ;  /* 0x000000030e00780c */ /* 0x000fda0003f06070 */
[----:B------:R-:W-:Y:S05]  /*0e10*/  @!P0 BRA `(.L_x_5) ;  /* 0x0000000000d88947 */ /* 0x000fea0003800000 */
[----:B------:R-:W1:Y:S01]  /*0e20*/  S2UR UR9, SR_CgaCtaId ;  /* 0x00000000000979c3 */ /* 0x000e620000008800 */
[----:B0-----:R-:W-:Y:S01]  /*0e30*/  IMAD.U32 R25, RZ, RZ, UR4 ;  /* 0x00000004ff197e24 */ /* 0x001fe2000f8e00ff */
[----:B------:R-:W-:Y:S01]  /*0e40*/  UMOV UR8, 0x400 ;  /* 0x0000040000087882 */ /* 0x000fe20000000000 */
[----:B------:R-:W-:Y:S01]  /*0e50*/  IADD3 R14, PT, PT, R3, UR4, RZ ;  /* 0x00000004030e7c10 */ /* 0x000fe2000fffe0ff */
[----:B------:R-:W-:Y:S01]  /*0e60*/  UIADD3 UR4, UPT, UPT, UR4, 0x4, URZ ;  /* 0x0000000404047890 */ /* 0x000fe2000fffe0ff */
[----:B------:R-:W-:Y:S01]  /*0e70*/  IMAD R25, R25, UR11, R4 ;  /* 0x0000000b19197c24 */ /* 0x000fe2000f8e0204 */
[----:B------:R-:W-:Y:S02]  /*0e80*/  MOV R26, UR11 ;  /* 0x0000000b001a7c02 */ /* 0x000fe40008000f00 */
[----:B------:R-:W-:Y:S01]  /*0e90*/  MOV R28, UR11 ;  /* 0x0000000b001c7c02 */ /* 0x000fe20008000f00 */
[C---:B------:R-:W-:Y:S01]  /*0ea0*/  IMAD R29, R25.reuse, 0x4, R18 ;  /* 0x00000004191d7824 */ /* 0x040fe200078e0212 */
[----:B------:R-:W-:-:S03]  /*0eb0*/  LEA R25, R25, R20, 0x2 ;  /* 0x0000001419197211 */ /* 0x000fc600078e10ff */
[--C-:B------:R-:W-:Y:S01]  /*0ec0*/  IMAD R17, R8, 0x8, R29.reuse ;  /* 0x0000000808117824 */ /* 0x100fe200078e021d */
[----:B------:R-:W-:Y:S01]  /*0ed0*/  LDS R24, [R29] ;  /* 0x000000001d187984 */ /* 0x000fe20000000800 */
[----:B------:R-:W-:-:S03]  /*0ee0*/  IMAD R15, R26, 0x4, R29 ;  /* 0x000000041a0f7824 */ /* 0x000fc600078e021d */
[----:B------:R-:W-:Y:S04]  /*0ef0*/  LDS R27, [R25] ;  /* 0x00000000191b7984 */ /* 0x000fe80000000800 */
[----:B------:R-:W-:Y:S01]  /*0f00*/  LDS R17, [R17] ;  /* 0x0000000011117984 */ /* 0x000fe20000000800 */
[----:B-1----:R-:W-:-:S06]  /*0f10*/  ULEA UR8, UR9, UR8, 0x18 ;  /* 0x0000000809087291 */ /* 0x002fcc000f8ec0ff */
[----:B------:R-:W-:-:S05]  /*0f20*/  LEA R14, R14, UR8, 0x2 ;  /* 0x000000080e0e7c11 */ /* 0x000fca000f8e10ff */
[----:B------:R-:W0:Y:S02]  /*0f30*/  LDS R16, [R14] ;  /* 0x000000000e107984 */ /* 0x000e240000000800 */
[C---:B0-----:R-:W-:Y:S01]  /*0f40*/  FFMA R24, R16.reuse, R24, R7 ;  /* 0x0000001810187223 */ /* 0x041fe20000000007 */
[----:B------:R-:W-:Y:S01]  /*0f50*/  FFMA R26, R16, R27, R6 ;  /* 0x0000001b101a7223 */ /* 0x000fe20000000006 */
[----:B------:R-:W-:Y:S01]  /*0f60*/  LDS R7, [R14+0x4] ;  /* 0x000004000e077984 */ /* 0x000fe20000000800 */
[----:B------:R-:W-:Y:S02]  /*0f70*/  IMAD R6, R28, 0x4, R25 ;  /* 0x000000041c067824 */ /* 0x000fe400078e0219 */
[----:B------:R-:W-:Y:S01]  /*0f80*/  FFMA R28, R16, R17, R5 ;  /* 0x00000011101c7223 */ /* 0x000fe20000000005 */
[----:B------:R-:W-:Y:S01]  /*0f90*/  MOV R16, UR11 ;  /* 0x0000000b00107c02 */ /* 0x000fe20008000f00 */
[----:B------:R-:W0:Y:S03]  /*0fa0*/  LDS R27, [R15] ;  /* 0x000000000f1b7984 */ /* 0x000e260000000800 */
[----:B------:R-:W-:Y:S01]  /*0fb0*/  LEA R25, R16, R15, 0x2 ;  /* 0x0000000f10197211 */ /* 0x000fe200078e10ff */
[----:B------:R-:W1:Y:S04]  /*0fc0*/  LDS R5, [R6] ;  /* 0x0000000006057984 */ /* 0x000e680000000800 */
[----:B------:R-:W-:Y:S01]  /*0fd0*/  LDS R16, [R14+0x8] ;  /* 0x000008000e107984 */ /* 0x000fe20000000800 */
[----:B------:R-:W-:-:S03]  /*0fe0*/  IMAD R29, R8, 0x8, R25 ;  /* 0x00000008081d7824 */ /* 0x000fc600078e0219 */
[----:B------:R-:W-:Y:S01]  /*0ff0*/  LDS R14, [R14+0xc] ;  /* 0x00000c000e0e7984 */ /* 0x000fe20000000800 */
[C---:B0-----:R-:W-:Y:S01]  /*1000*/  FFMA R17, R7.reuse, R27, R24 ;  /* 0x0000001b07117223 */ /* 0x041fe20000000018 */
[----:B------:R-:W-:Y:S02]  /*1010*/  IMAD R24, R8, 0x8, R15 ;  /* 0x0000000808187824 */ /* 0x000fe400078e020f */
[----:B------:R-:W-:Y:S02]  /*1020*/  IMAD.U32 R15, RZ, RZ, UR11 ;  /* 0x0000000bff0f7e24 */ /* 0x000fe4000f8e00ff */
[C---:B-1----:R-:W-:Y:S01]  /*1030*/  FFMA R5, R7.reuse, R5, R26 ;  /* 0x0000000507057223 */ /* 0x042fe2000000001a */
[----:B------:R-:W0:Y:S04]  /*1040*/  LDS R27, [R24] ;  /* 0x00000000181b7984 */ /* 0x000e280000000800 */
[----:B------:R-:W1:Y:S04]  /*1050*/  LDS R26, [R25] ;  /* 0x00000000191a7984 */ /* 0x000e680000000800 */
[----:B------:R-:W2:Y:S01]  /*1060*/  LDS R24, [R29] ;  /* 0x000000001d187984 */ /* 0x000ea20000000800 */
[----:B0-----:R-:W-:Y:S01]  /*1070*/  FFMA R7, R7, R27, R28 ;  /* 0x0000001b07077223 */ /* 0x001fe2000000001c */
[----:B------:R-:W-:Y:S01]  /*1080*/  LEA R28, R15, R6, 0x2 ;  /* 0x000000060f1c7211 */ /* 0x000fe200078e10ff */
[----:B------:R-:W-:-:S02]  /*1090*/  IMAD.U32 R6, RZ, RZ, UR11 ;  /* 0x0000000bff067e24 */ /* 0x000fc4000f8e00ff */
[----:B-1----:R-:W-:Y:S01]  /*10a0*/  FFMA R15, R16, R26, R17 ;  /* 0x0000001a100f7223 */ /* 0x002fe20000000011 */
[----:B------:R-:W-:Y:S02]  /*10b0*/  MOV R17, UR11 ;  /* 0x0000000b00117c02 */ /* 0x000fe40008000f00 */
[----:B------:R-:W-:Y:S01]  /*10c0*/  LEA R27, R6, R25, 0x2 ;  /* 0x00000019061b7211 */ /* 0x000fe200078e10ff */
[----:B--2---:R-:W-:Y:S01]  /*10d0*/  FFMA R24, R16, R24, R7 ;  /* 0x0000001810187223 */ /* 0x004fe20000000007 */
[----:B------:R-:W0:Y:S01]  /*10e0*/  LDS R6, [R28] ;  /* 0x000000001c067984 */ /* 0x000e220000000800 */
[----:B------:R-:W-:Y:S01]  /*10f0*/  IMAD R25, R17, 0x4, R28 ;  /* 0x0000000411197824 */ /* 0x000fe200078e021c */
[----:B------:R-:W-:Y:S02]  /*1100*/  LEA R17, R8, R27, 0x3 ;  /* 0x0000001b08117211 */ /* 0x000fe400078e18ff */
[----:B------:R-:W1:Y:S04]  /*1110*/  LDS R26, [R27] ;  /* 0x000000001b1a7984 */ /* 0x000e680000000800 */
[----:B------:R-:W2:Y:S04]  /*1120*/  LDS R25, [R25] ;  /* 0x0000000019197984 */ /* 0x000ea80000000800 */
[----:B------:R-:W3:Y:S01]  /*1130*/  LDS R17, [R17] ;  /* 0x0000000011117984 */ /* 0x000ee20000000800 */
[----:B0-----:R-:W-:Y:S01]  /*1140*/  FFMA R5, R16, R6, R5 ;  /* 0x0000000610057223 */ /* 0x001fe20000000005 */
[----:B-1----:R-:W-:-:S03]  /*1150*/  FFMA R7, R14, R26, R15 ;  /* 0x0000001a0e077223 */ /* 0x002fc6000000000f */
[C---:B--2---:R-:W-:Y:S01]  /*1160*/  FFMA R6, R14.reuse, R25, R5 ;  /* 0x000000190e067223 */ /* 0x044fe20000000005 */
[----:B---3--:R-:W-:-:S07]  /*1170*/  FFMA R5, R14, R17, R24 ;  /* 0x000000110e057223 */ /* 0x008fce0000000018 */
.L_x_5:
[----:B------:R-:W-:Y:S05]  /*1180*/  @!P1 BRA `(.L_x_2) ;  /* 0x0000000000d09947 */ /* 0x000fea0003800000 */
[----:B------:R-:W-:Y:S01]  /*1190*/  ISETP.NE.AND P0, PT, R11, 0x1, PT ;  /* 0x000000010b00780c */ /* 0x000fe20003f05270 */
[----:B------:R-:W-:-:S05]  /*11a0*/  IMAD.U32 R14, RZ, RZ, UR11 ;  /* 0x0000000bff0e7e24 */ /* 0x000fca000f8e00ff */
[----:B------:R-:W-:-:S07]  /*11b0*/  LOP3.LUT P1, RZ, R14, 0x1, RZ, 0xc0, !PT ;  /* 0x000000010eff7812 */ /* 0x000fce000782c0ff */
[----:B------:R-:W-:Y:S06]  /*11c0*/  @!P0 BRA `(.L_x_6) ;  /* 0x0000000000788947 */ /* 0x000fec0003800000 */
[----:B------:R-:W1:Y:S01]  /*11d0*/  S2UR UR9, SR_CgaCtaId ;  /* 0x00000000000979c3 */ /* 0x000e620000008800 */
[----:B------:R-:W-:Y:S01]  /*11e0*/  MOV R17, UR4 ;  /* 0x0000000400117c02 */ /* 0x000fe20008000f00 */
[----:B------:R-:W-:Y:S01]  /*11f0*/  UMOV UR8, 0x400 ;  /* 0x0000040000087882 */ /* 0x000fe20000000000 */
[----:B0-----:R-:W-:Y:S01]  /*1200*/  VIADD R15, R3, UR4 ;  /* 0x00000004030f7c36 */ /* 0x001fe20008000000 */
[----:B------:R-:W-:Y:S01]  /*1210*/  UIADD3 UR4, UPT, UPT, UR4, 0x2, URZ ;  /* 0x0000000204047890 */ /* 0x000fe2000fffe0ff */
[----:B------:R-:W-:Y:S02]  /*1220*/  IMAD.U32 R28, RZ, RZ, UR11 ;  /* 0x0000000bff1c7e24 */ /* 0x000fe4000f8e00ff */
[----:B------:R-:W-:-:S05]  /*1230*/  IMAD R17, R17, UR11, R4 ;  /* 0x0000000b11117c24 */ /* 0x000fca000f8e0204 */
[C---:B------:R-:W-:Y:S02]  /*1240*/  LEA R27, R17.reuse, R18, 0x2 ;  /* 0x00000012111b7211 */ /* 0x040fe400078e10ff */
[----:B------:R-:W-:Y:S02]  /*1250*/  LEA R25, R17, R20, 0x2 ;  /* 0x0000001411197211 */ /* 0x000fe400078e10ff */
[----:B------:R-:W-:Y:S01]  /*1260*/  LEA R24, R8, R27, 0x3 ;  /* 0x0000001b08187211 */ /* 0x000fe200078e18ff */
[----:B------:R-:W-:Y:S01]  /*1270*/  LDS R16, [R27] ;  /* 0x000000001b107984 */ /* 0x000fe20000000800 */
[----:B------:R-:W-:-:S03]  /*1280*/  LEA R28, R28, R25, 0x2 ;  /* 0x000000191c1c7211 */ /* 0x000fc600078e10ff */
[----:B------:R-:W-:Y:S01]  /*1290*/  LDS R25, [R25] ;  /* 0x0000000019197984 */ /* 0x000fe20000000800 */
[----:B-1----:R-:W-:-:S03]  /*12a0*/  ULEA UR8, UR9, UR8, 0x18 ;  /* 0x0000000809087291 */ /* 0x002fc6000f8ec0ff */
[----:B------:R-:W-:Y:S03]  /*12b0*/  LDS R24, [R24] ;  /* 0x0000000018187984 */ /* 0x000fe60000000800 */
[----:B------:R-:W-:-:S05]  /*12c0*/  LEA R15, R15, UR8, 0x2 ;  /* 0x000000080f0f7c11 */ /* 0x000fca000f8e10ff */
[----:B------:R-:W0:Y:S02]  /*12d0*/  LDS R14, [R15] ;  /* 0x000000000f0e7984 */ /* 0x000e240000000800 */
[C---:B0-----:R-:W-:Y:S01]  /*12e0*/  FFMA R7, R14.reuse, R16, R7 ;  /* 0x000000100e077223 */ /* 0x041fe20000000007 */
[----:B------:R-:W-:Y:S02]  /*12f0*/  IMAD.U32 R16, RZ, RZ, UR11 ;  /* 0x0000000bff107e24 */ /* 0x000fe4000f8e00ff */
[----:B------:R-:W-:Y:S02]  /*1300*/  FFMA R5, R14, R24, R5 ;  /* 0x000000180e057223 */ /* 0x000fe40000000005 */
[----:B------:R-:W-:Y:S02]  /*1310*/  IMAD R17, R16, 0x4, R27 ;  /* 0x0000000410117824 */ /* 0x000fe400078e021b */
[----:B------:R-:W-:Y:S02]  /*1320*/  LDS R27, [R28] ;  /* 0x000000001c1b7984 */ /* 0x000fe40000000800 */
[----:B------:R-:W-:-:S02]  /*1330*/  IMAD R29, R8, 0x8, R17 ;  /* 0x00000008081d7824 */ /* 0x000fc400078e0211 */
[----:B------:R-:W0:Y:S04]  /*1340*/  LDS R16, [R15+0x4] ;  /* 0x000004000f107984 */ /* 0x000e280000000800 */
[----:B------:R-:W1:Y:S04]  /*1350*/  LDS R26, [R17] ;  /* 0x00000000111a7984 */ /* 0x000e680000000800 */
[----:B------:R2:W3:Y:S02]  /*1360*/  LDS R28, [R29] ;  /* 0x000000001d1c7984 */ /* 0x0004e40000000800 */
[----:B--2---:R-:W-:-:S04]  /*1370*/  FFMA R29, R14, R25, R6 ;  /* 0x000000190e1d7223 */ /* 0x004fc80000000006 */
[C---:B0-----:R-:W-:Y:S01]  /*1380*/  FFMA R6, R16.reuse, R27, R29 ;  /* 0x0000001b10067223 */ /* 0x041fe2000000001d */
[C---:B-1----:R-:W-:Y:S01]  /*1390*/  FFMA R7, R16.reuse, R26, R7 ;  /* 0x0000001a10077223 */ /* 0x042fe20000000007 */
[----:B---3--:R-:W-:-:S07]  /*13a0*/  FFMA R5, R16, R28, R5 ;  /* 0x0000001c10057223 */ /* 0x008fce0000000005 */
.L_x_6:
[----:B------:R-:W-:Y:S05]  /*13b0*/  @!P1 BRA `(.L_x_2) ;  /* 0x0000000000449947 */ /* 0x000fea0003800000 */
[----:B------:R-:W1:Y:S01]  /*13c0*/  S2UR UR9, SR_CgaCtaId ;  /* 0x00000000000979c3 */ /* 0x000e620000008800 */
[----:B0-----:R-:W-:Y:S01]  /*13d0*/  MOV R15, UR4 ;  /* 0x00000004000f7c02 */ /* 0x001fe20008000f00 */
[----:B------:R-:W-:Y:S01]  /*13e0*/  UMOV UR8, 0x400 ;  /* 0x0000040000087882 */ /* 0x000fe20000000000 */
[----:B------:R-:W-:-:S03]  /*13f0*/  VIADD R14, R3, UR4 ;  /* 0x00000004030e7c36 */ /* 0x000fc60008000000 */
[----:B------:R-:W-:-:S04]  /*1400*/  IMAD R15, R15, UR11, R4 ;  /* 0x0000000b0f0f7c24 */ /* 0x000fc8000f8e0204 */
[C---:B------:R-:W-:Y:S01]  /*1410*/  IMAD R24, R15.reuse, 0x4, R20 ;  /* 0x000000040f187824 */ /* 0x040fe200078e0214 */
[----:B------:R-:W-:-:S04]  /*1420*/  LEA R17, R15, R18, 0x2 ;  /* 0x000000120f117211 */ /* 0x000fc800078e10ff */
[----:B------:R-:W-:Y:S01]  /*1430*/  LEA R25, R8, R17, 0x3 ;  /* 0x0000001108197211 */ /* 0x000fe200078e18ff */
[----:B------:R-:W-:Y:S04]  /*1440*/  LDS R24, [R24] ;  /* 0x0000000018187984 */ /* 0x000fe80000000800 */
[----:B------:R-:W-:Y:S01]  /*1450*/  LDS R16, [R17] ;  /* 0x0000000011107984 */ /* 0x000fe20000000800 */
[----:B-1----:R-:W-:-:S03]  /*1460*/  ULEA UR8, UR9, UR8, 0x18 ;  /* 0x0000000809087291 */ /* 0x002fc6000f8ec0ff */
[----:B------:R-:W-:Y:S03]  /*1470*/  LDS R26, [R25] ;  /* 0x00000000191a7984 */ /* 0x000fe60000000800 */
[----:B------:R-:W-:-:S05]  /*1480*/  LEA R14, R14, UR8, 0x2 ;  /* 0x000000080e0e7c11 */ /* 0x000fca000f8e10ff */
[----:B------:R-:W0:Y:S02]  /*1490*/  LDS R15, [R14] ;  /* 0x000000000e0f7984 */ /* 0x000e240000000800 */
[C---:B0-----:R-:W-:Y:S01]  /*14a0*/  FFMA R6, R15.reuse, R24, R6 ;  /* 0x000000180f067223 */ /* 0x041fe20000000006 */
[C---:B------:R-:W-:Y:S01]  /*14b0*/  FFMA R7, R15.reuse, R16, R7 ;  /* 0x000000100f077223 */ /* 0x040fe20000000007 */
[----:B------:R-:W-:-:S07]  /*14c0*/  FFMA R5, R15, R26, R5 ;  /* 0x0000001a0f057223 */ /* 0x000fce0000000005 */
.L_x_2:
[----:B------:R-:W-:Y:S01]  /*14d0*/  UIADD3 UR6, UP0, UPT, UR6, 0x1, URZ ;  /* 0x0000000106067890 */ /* 0x000fe2000ff1e0ff */
[----:B------:R-:W-:Y:S03]  /*14e0*/  BAR.SYNC.DEFER_BLOCKING 0x0 ;  /* 0x0000000000007b1d */ /* 0x000fe60000010000 */
[----:B------:R-:W-:-:S09]  /*14f0*/  UIADD3.X UR7, UPT, UPT, URZ, UR7, URZ, UP0, !UPT ;  /* 0x00000007ff077290 */ /* 0x000fd200087fe4ff */
[----:B0-----:R-:W0:Y:S02]  /*1500*/  I2F.F64.U64 R14, UR6 ;  /* 0x00000006000e7d12 */ /* 0x001e240008301800 */
[----:B0-----:R-:W-:-:S14]  /*1510*/  DSETP.GT.AND P0, PT, R12, R14, PT ;  /* 0x0000000e0c00722a */ /* 0x001fdc0003f04000 */
[----:B------:R-:W-:Y:S05]  /*1520*/  @P0 BRA `(.L_x_7) ;  /* 0xffffffec00a00947 */ /* 0x000fea000383ffff */
.L_x_1:
[----:B------:R-:W0:Y:S01]  /*1530*/  LDC R3, c[0x0][0x360] ;  /* 0x0000d800ff037b82 */ /* 0x000e220000000800 */
[----:B------:R-:W2:Y:S01]  /*1540*/  LDCU UR4, c[0x0][0x398] ;  /* 0x00007300ff0477ac */ /* 0x000ea20008000800 */
[----:B------:R-:W3:Y:S01]  /*1550*/  LDCU UR6, c[0x0][0x3a0] ;  /* 0x00007400ff0677ac */ /* 0x000ee20008000800 */
[C---:B--2---:R-:W-:Y:S02]  /*1560*/  ISETP.GE.AND P0, PT, R2.reuse, UR4, PT ;  /* 0x0000000402007c0c */ /* 0x044fe4000bf06270 */
[----:B------:R-:W-:Y:S01]  /*1570*/  ISETP.GE.AND P1, PT, R2, UR4, PT ;  /* 0x0000000402007c0c */ /* 0x000fe2000bf26270 */
[----:B0-----:R-:W-:-:S04]  /*1580*/  IMAD R3, R3, UR10, RZ ;  /* 0x0000000a03037c24 */ /* 0x001fc8000f8e02ff */
[----:B-1----:R-:W-:-:S04]  /*1590*/  IMAD R3, R3, 0x3, R4 ;  /* 0x0000000303037824 */ /* 0x002fc800078e0204 */
[C---:B------:R-:W-:Y:S01]  /*15a0*/  VIADD R13, R3.reuse, UR11 ;  /* 0x0000000b030d7c36 */ /* 0x040fe20008000000 */
[----:B---3--:R-:W-:-:S04]  /*15b0*/  ISETP.LT.AND P0, PT, R3, UR6, !P0 ;  /* 0x0000000603007c0c */ /* 0x008fc8000c701270 */
[C---:B------:R-:W-:Y:S02]  /*15c0*/  ISETP.GE.OR P2, PT, R13.reuse, UR6, P1 ;  /* 0x000000060d007c0c */ /* 0x040fe40008f46670 */
[----:B------:R-:W-:-:S04]  /*15d0*/  IADD3 R15, PT, PT, R13, UR11, RZ ;  /* 0x0000000b0d0f7c10 */ /* 0x000fc8000fffe0ff */
[----:B------:R-:W-:-:S03]  /*15e0*/  ISETP.GE.OR P1, PT, R15, UR6, P1 ;  /* 0x000000060f007c0c */ /* 0x000fc60008f26670 */
[----:B------:R-:W0:Y:S01]  /*15f0*/  @P0 LDC.64 R8, c[0x0][0x390] ;  /* 0x0000e400ff080b82 */ /* 0x000e220000000a00 */
[----:B------:R-:W-:-:S03]  /*1600*/  @P0 IMAD R3, R2, UR6, R3 ;  /* 0x0000000602030c24 */ /* 0x000fc6000f8e0203 */
[----:B------:R-:W-:-:S04]  /*1610*/  @!P2 IMAD R13, R2, UR6, R13 ;  /* 0x00000006020dac24 */ /* 0x000fc8000f8e020d */
[----:B------:R-:W1:Y:S01]  /*1620*/  @!P2 LDC.64 R10, c[0x0][0x390] ;  /* 0x0000e400ff0aab82 */ /* 0x000e620000000a00 */
[----:B0-----:R-:W-:-:S05]  /*1630*/  @P0 IMAD.WIDE R8, R3, 0x4, R8 ;  /* 0x0000000403080825 */ /* 0x001fca00078e0208 */
[----:B------:R0:W-:Y:S01]  /*1640*/  @P0 STG.E desc[UR12][R8.64], R7 ;  /* 0x0000000708000986 */ /* 0x0001e2000c10190c */
[----:B-1----:R-:W-:-:S05]  /*1650*/  @!P2 IMAD.WIDE R10, R13, 0x4, R10 ;  /* 0x000000040d0aa825 */ /* 0x002fca00078e020a */
[----:B------:R0:W-:Y:S01]  /*1660*/  @!P2 STG.E desc[UR12][R10.64], R6 ;  /* 0x000000060a00a986 */ /* 0x0001e2000c10190c */
[----:B------:R-:W-:Y:S05]  /*1670*/  @P1 EXIT ;  /* 0x000000000000194d */ /* 0x000fea0003800000 */
[----:B0-----:R-:W0:Y:S01]  /*1680*/  LDC.64 R6, c[0x0][0x390] ;  /* 0x0000e400ff067b82 */ /* 0x001e220000000a00 */
[----:B------:R-:W-:-:S04]  /*1690*/  IMAD R3, R2, UR6, R15 ;  /* 0x0000000602037c24 */ /* 0x000fc8000f8e020f */
[----:B0-----:R-:W-:-:S05]  /*16a0*/  IMAD.WIDE R2, R3, 0x4, R6 ;  /* 0x0000000403027825 */ /* 0x001fca00078e0206 */
[----:B------:R-:W-:Y:S01]  /*16b0*/  STG.E desc[UR12][R2.64], R5 ;  /* 0x0000000502007986 */ /* 0x000fe2000c10190c */
[----:B------:R-:W-:Y:S05]  /*16c0*/  EXIT ;  /* 0x000000000000794d */ /* 0x000fea0003800000 */
        .weak           $__internal_0_$__cuda_sm20_div_rn_f64_full
        .type           $__internal_0_$__cuda_sm20_div_rn_f64_full,@function
        .size           $__internal_0_$__cuda_sm20_div_rn_f64_full,(.L_x_14 - $__internal_0_$__cuda_sm20_div_rn_f64_full)
$__internal_0_$__cuda_sm20_div_rn_f64_full:
[C---:B------:R-:W-:Y:S01]  /*16d0*/  FSETP.GEU.AND P0, PT, |R7|.reuse, 1.469367938527859385e-39, PT ;  /* 0x001000000700780b */ /* 0x040fe20003f0e200 */
[----:B------:R-:W-:Y:S01]  /*16e0*/  IMAD.MOV.U32 R13, RZ, RZ, 0x1ca00000 ;  /* 0x1ca00000ff0d7424 */ /* 0x000fe200078e00ff */
[C---:B------:R-:W-:Y:S02]  /*16f0*/  LOP3.LUT R4, R7.reuse, 0x800fffff, RZ, 0xc0, !PT ;  /* 0x800fffff07047812 */ /* 0x040fe400078ec0ff */
[----:B------:R-:W-:Y:S02]  /*1700*/  MOV R14, 0x1 ;  /* 0x00000001000e7802 */ /* 0x000fe40000000f00 */
[----:B------:R-:W-:Y:S01]  /*1710*/  LOP3.LUT R5, R4, 0x3ff00000, RZ, 0xfc, !PT ;  /* 0x3ff0000004057812 */ /* 0x000fe200078efcff */
[----:B------:R-:W-:Y:S01]  /*1720*/  IMAD.MOV.U32 R4, RZ, RZ, R6 ;  /* 0x000000ffff047224 */ /* 0x000fe200078e0006 */
[----:B------:R-:W-:Y:S02]  /*1730*/  LOP3.LUT R17, R7, 0x7ff00000, RZ, 0xc0, !PT ;  /* 0x7ff0000007117812 */ /* 0x000fe400078ec0ff */
[----:B------:R-:W-:-:S03]  /*1740*/  LOP3.LUT R16, R9, 0x7ff00000, RZ, 0xc0, !PT ;  /* 0x7ff0000009107812 */ /* 0x000fc600078ec0ff */
[----:B------:R-:W-:Y:S01]  /*1750*/  @!P0 DMUL R4, R6, 8.98846567431157953865e+307 ;  /* 0x7fe0000006048828 */ /* 0x000fe20000000000 */
[----:B------:R-:W-:Y:S02]  /*1760*/  ISETP.GE.U32.AND P1, PT, R16, R17, PT ;  /* 0x000000111000720c */ /* 0x000fe40003f26070 */
[----:B------:R-:W-:-:S03]  /*1770*/  MOV R23, R16 ;  /* 0x0000001000177202 */ /* 0x000fc60000000f00 */
[----:B------:R-:W0:Y:S02]  /*1780*/  MUFU.RCP64H R15, R5 ;  /* 0x00000005000f7308 */ /* 0x000e240000001800 */
[----:B0-----:R-:W-:-:S08]  /*1790*/  DFMA R10, R14, -R4, 1 ;  /* 0x3ff000000e0a742b */ /* 0x001fd00000000804 */
[----:B------:R-:W-:-:S08]  /*17a0*/  DFMA R10, R10, R10, R10 ;  /* 0x0000000a0a0a722b */ /* 0x000fd0000000000a */
[----:B------:R-:W-:Y:S01]  /*17b0*/  DFMA R14, R14, R10, R14 ;  /* 0x0000000a0e0e722b */ /* 0x000fe2000000000e */
[----:B------:R-:W-:Y:S01]  /*17c0*/  SEL R11, R13, 0x63400000, !P1 ;  /* 0x634000000d0b7807 */ /* 0x000fe20004800000 */
[----:B------:R-:W-:Y:S01]  /*17d0*/  IMAD.MOV.U32 R10, RZ, RZ, R8 ;  /* 0x000000ffff0a7224 */ /* 0x000fe200078e0008 */
[----:B------:R-:W-:Y:S02]  /*17e0*/  FSETP.GEU.AND P1, PT, |R9|, 1.469367938527859385e-39, PT ;  /* 0x001000000900780b */ /* 0x000fe40003f2e200 */
[----:B------:R-:W-:-:S03]  /*17f0*/  LOP3.LUT R11, R11, 0x800fffff, R9, 0xf8, !PT ;  /* 0x800fffff0b0b7812 */ /* 0x000fc600078ef809 */
[----:B------:R-:W-:-:S08]  /*1800*/  DFMA R18, R14, -R4, 1 ;  /* 0x3ff000000e12742b */ /* 0x000fd00000000804 */
[----:B------:R-:W-:Y:S01]  /*1810*/  DFMA R14, R14, R18, R14 ;  /* 0x000000120e0e722b */ /* 0x000fe2000000000e */
[----:B------:R-:W-:Y:S10]  /*1820*/  @P1 BRA `(.L_x_8) ;  /* 0x0000000000201947 */ /* 0x000ff40003800000 */
[----:B------:R-:W-:Y:S02]  /*1830*/  LOP3.LUT R19, R7, 0x7ff00000, RZ, 0xc0, !PT ;  /* 0x7ff0000007137812 */ /* 0x000fe400078ec0ff */
[----:B------:R-:W-:Y:S02]  /*1840*/  MOV R18, RZ ;  /* 0x000000ff00127202 */ /* 0x000fe40000000f00 */
[----:B------:R-:W-:-:S04]  /*1850*/  ISETP.GE.U32.AND P1, PT, R16, R19, PT ;  /* 0x000000131000720c */ /* 0x000fc80003f26070 */
[----:B------:R-:W-:-:S04]  /*1860*/  SEL R19, R13, 0x63400000, !P1 ;  /* 0x634000000d137807 */ /* 0x000fc80004800000 */
[----:B------:R-:W-:-:S04]  /*1870*/  LOP3.LUT R19, R19, 0x80000000, R9, 0xf8, !PT ;  /* 0x8000000013137812 */ /* 0x000fc800078ef809 */
[----:B------:R-:W-:-:S06]  /*1880*/  LOP3.LUT R19, R19, 0x100000, RZ, 0xfc, !PT ;  /* 0x0010000013137812 */ /* 0x000fcc00078efcff */
[----:B------:R-:W-:-:S10]  /*1890*/  DFMA R10, R10, 2, -R18 ;  /* 0x400000000a0a782b */ /* 0x000fd40000000812 */
[----:B------:R-:W-:-:S07]  /*18a0*/  LOP3.LUT R23, R11, 0x7ff00000, RZ, 0xc0, !PT ;  /* 0x7ff000000b177812 */ /* 0x000fce00078ec0ff */
.L_x_8:
[----:B------:R-:W-:Y:S01]  /*18b0*/  IMAD.MOV.U32 R22, RZ, RZ, R17 ;  /* 0x000000ffff167224 */ /* 0x000fe200078e0011 */
[----:B------:R-:W-:Y:S01]  /*18c0*/  @!P0 LOP3.LUT R22, R5, 0x7ff00000, RZ, 0xc0, !PT ;  /* 0x7ff0000005168812 */ /* 0x000fe200078ec0ff */
[----:B------:R-:W-:Y:S01]  /*18d0*/  DMUL R18, R14, R10 ;  /* 0x0000000a0e127228 */ /* 0x000fe20000000000 */
[----:B------:R-:W-:-:S03]  /*18e0*/  IADD3 R17, PT, PT, R23, -0x1, RZ ;  /* 0xffffffff17117810 */ /* 0x000fc60007ffe0ff */
[----:B------:R-:W-:Y:S01]  /*18f0*/  VIADD R24, R22, 0xffffffff ;  /* 0xffffffff16187836 */ /* 0x000fe20000000000 */
[----:B------:R-:W-:-:S03]  /*1900*/  ISETP.GT.U32.AND P0, PT, R17, 0x7feffffe, PT ;  /* 0x7feffffe1100780c */ /* 0x000fc60003f04070 */
[----:B------:R-:W-:Y:S01]  /*1910*/  DFMA R20, R18, -R4, R10 ;  /* 0x800000041214722b */ /* 0x000fe2000000000a */
[----:B------:R-:W-:-:S07]  /*1920*/  ISETP.GT.U32.OR P0, PT, R24, 0x7feffffe, P0 ;  /* 0x7feffffe1800780c */ /* 0x000fce0000704470 */
[----:B------:R-:W-:-:S06]  /*1930*/  DFMA R14, R14, R20, R18 ;  /* 0x000000140e0e722b */ /* 0x000fcc0000000012 */
[----:B------:R-:W-:Y:S05]  /*1940*/  @P0 BRA `(.L_x_9) ;  /* 0x00000000006c0947 */ /* 0x000fea0003800000 */
[----:B------:R-:W-:-:S04]  /*1950*/  LOP3.LUT R9, R7, 0x7ff00000, RZ, 0xc0, !PT ;  /* 0x7ff0000007097812 */ /* 0x000fc800078ec0ff */
[CC--:B------:R-:W-:Y:S02]  /*1960*/  VIADDMNMX R8, R16.reuse, -R9.reuse, 0xb9600000, !PT ;  /* 0xb960000010087446 */ /* 0x0c0fe40007800909 */
[----:B------:R-:W-:Y:S02]  /*1970*/  ISETP.GE.U32.AND P0, PT, R16, R9, PT ;  /* 0x000000091000720c */ /* 0x000fe40003f06070 */
[----:B------:R-:W-:Y:S02]  /*1980*/  VIMNMX R8, PT, PT, R8, 0x46a00000, PT ;  /* 0x46a0000008087848 */ /* 0x000fe40003fe0100 */
[----:B------:R-:W-:-:S04]  /*1990*/  SEL R13, R13, 0x63400000, !P0 ;  /* 0x634000000d0d7807 */ /* 0x000fc80004000000 */
[----:B------:R-:W-:Y:S02]  /*19a0*/  IADD3 R13, PT, PT, -R13, R8, RZ ;  /* 0x000000080d0d7210 */ /* 0x000fe40007ffe1ff */
[----:B------:R-:W-:-:S03]  /*19b0*/  MOV R8, RZ ;  /* 0x000000ff00087202 */ /* 0x000fc60000000f00 */
[----:B------:R-:W-:-:S06]  /*19c0*/  VIADD R9, R13, 0x7fe00000 ;  /* 0x7fe000000d097836 */ /* 0x000fcc0000000000 */
[----:B------:R-:W-:-:S10]  /*19d0*/  DMUL R16, R14, R8 ;  /* 0x000000080e107228 */ /* 0x000fd40000000000 */
[----:B------:R-:W-:-:S13]  /*19e0*/  FSETP.GTU.AND P0, PT, |R17|, 1.469367938527859385e-39, PT ;  /* 0x001000001100780b */ /* 0x000fda0003f0c200 */
[----:B------:R-:W-:Y:S05]  /*19f0*/  @P0 BRA `(.L_x_10) ;  /* 0x0000000000940947 */ /* 0x000fea0003800000 */
[----:B------:R-:W-:Y:S01]  /*1a00*/  DFMA R4, R14, -R4, R10 ;  /* 0x800000040e04722b */ /* 0x000fe2000000000a */
[----:B------:R-:W-:-:S09]  /*1a10*/  IMAD.MOV.U32 R8, RZ, RZ, RZ ;  /* 0x000000ffff087224 */ /* 0x000fd200078e00ff */
[C---:B------:R-:W-:Y:S02]  /*1a20*/  FSETP.NEU.AND P0, PT, R5.reuse, RZ, PT ;  /* 0x000000ff0500720b */ /* 0x040fe40003f0d000 */
[----:B------:R-:W-:-:S04]  /*1a30*/  LOP3.LUT R7, R5, 0x80000000, R7, 0x48, !PT ;  /* 0x8000000005077812 */ /* 0x000fc800078e4807 */
[----:B------:R-:W-:-:S07]  /*1a40*/  LOP3.LUT R9, R7, R9, RZ, 0xfc, !PT ;  /* 0x0000000907097212 */ /* 0x000fce00078efcff */
[----:B------:R-:W-:Y:S05]  /*1a50*/  @!P0 BRA `(.L_x_10) ;  /* 0x00000000007c8947 */ /* 0x000fea0003800000 */
[C---:B------:R-:W-:Y:S01]  /*1a60*/  IADD3 R5, PT, PT, -R13.reuse, RZ, RZ ;  /* 0x000000ff0d057210 */ /* 0x040fe20007ffe1ff */
[----:B------:R-:W-:Y:S01]  /*1a70*/  IMAD.MOV.U32 R4, RZ, RZ, RZ ;  /* 0x000000ffff047224 */ /* 0x000fe200078e00ff */
[----:B------:R-:W-:Y:S01]  /*1a80*/  DMUL.RP R8, R14, R8 ;  /* 0x000000080e087228 */ /* 0x000fe20000008000 */
[----:B------:R-:W-:-:S04]  /*1a90*/  IADD3 R13, PT, PT, -R13, -0x43300000, RZ ;  /* 0xbcd000000d0d7810 */ /* 0x000fc80007ffe1ff */
[----:B------:R-:W-:-:S05]  /*1aa0*/  DFMA R4, R16, -R4, R14 ;  /* 0x800000041004722b */ /* 0x000fca000000000e */
[----:B------:R-:W-:-:S05]  /*1ab0*/  LOP3.LUT R7, R9, R7, RZ, 0x3c, !PT ;  /* 0x0000000709077212 */ /* 0x000fca00078e3cff */
[----:B------:R-:W-:-:S04]  /*1ac0*/  FSETP.NEU.AND P0, PT, |R5|, R13, PT ;  /* 0x0000000d0500720b */ /* 0x000fc80003f0d200 */
[----:B------:R-:W-:Y:S02]  /*1ad0*/  FSEL R16, R8, R16, !P0 ;  /* 0x0000001008107208 */ /* 0x000fe40004000000 */
[----:B------:R-:W-:Y:S01]  /*1ae0*/  FSEL R17, R7, R17, !P0 ;  /* 0x0000001107117208 */ /* 0x000fe20004000000 */
[----:B------:R-:W-:Y:S06]  /*1af0*/  BRA `(.L_x_10) ;  /* 0x0000000000547947 */ /* 0x000fec0003800000 */
.L_x_9:
[----:B------:R-:W-:-:S14]  /*1b00*/  DSETP.NAN.AND P0, PT, R8, R8, PT ;  /* 0x000000080800722a */ /* 0x000fdc0003f08000 */
[----:B------:R-:W-:Y:S05]  /*1b10*/  @P0 BRA `(.L_x_11) ;  /* 0x0000000000440947 */ /* 0x000fea0003800000 */
[----:B------:R-:W-:-:S14]  /*1b20*/  DSETP.NAN.AND P0, PT, R6, R6, PT ;  /* 0x000000060600722a */ /* 0x000fdc0003f08000 */
[----:B------:R-:W-:Y:S05]  /*1b30*/  @P0 BRA `(.L_x_12) ;  /* 0x0000000000300947 */ /* 0x000fea0003800000 */
[----:B------:R-:W-:Y:S01]  /*1b40*/  ISETP.NE.AND P0, PT, R23, R22, PT ;  /* 0x000000161700720c */ /* 0x000fe20003f05270 */
[----:B------:R-:W-:Y:S01]  /*1b50*/  IMAD.MOV.U32 R17, RZ, RZ, -0x80000 ;  /* 0xfff80000ff117424 */ /* 0x000fe200078e00ff */
[----:B------:R-:W-:-:S11]  /*1b60*/  MOV R16, 0x0 ;  /* 0x0000000000107802 */ /* 0x000fd60000000f00 */
[----:B------:R-:W-:Y:S05]  /*1b70*/  @!P0 BRA `(.L_x_10) ;  /* 0x0000000000348947 */ /* 0x000fea0003800000 */
[----:B------:R-:W-:Y:S02]  /*1b80*/  ISETP.NE.AND P0, PT, R23, 0x7ff00000, PT ;  /* 0x7ff000001700780c */ /* 0x000fe40003f05270 */
[----:B------:R-:W-:Y:S02]  /*1b90*/  LOP3.LUT R17, R9, 0x80000000, R7, 0x48, !PT ;  /* 0x8000000009117812 */ /* 0x000fe400078e4807 */
[----:B------:R-:W-:-:S13]  /*1ba0*/  ISETP.EQ.OR P0, PT, R22, RZ, !P0 ;  /* 0x000000ff1600720c */ /* 0x000fda0004702670 */
[----:B------:R-:W-:Y:S02]  /*1bb0*/  @P0 LOP3.LUT R4, R17, 0x7ff00000, RZ, 0xfc, !PT ;  /* 0x7ff0000011040812 */ /* 0x000fe400078efcff */
[----:B------:R-:W-:Y:S01]  /*1bc0*/  @!P0 MOV R16, RZ ;  /* 0x000000ff00108202 */ /* 0x000fe20000000f00 */
[----:B------:R-:W-:Y:S01]  /*1bd0*/  @P0 IMAD.MOV.U32 R16, RZ, RZ, RZ ;  /* 0x000000ffff100224 */ /* 0x000fe200078e00ff */
[----:B------:R-:W-:Y:S01]  /*1be0*/  @P0 MOV R17, R4 ;  /* 0x0000000400110202 */ /* 0x000fe20000000f00 */
[----:B------:R-:W-:Y:S06]  /*1bf0*/  BRA `(.L_x_10) ;  /* 0x0000000000147947 */ /* 0x000fec0003800000 */
.L_x_12:
[----:B------:R-:W-:Y:S01]  /*1c00*/  LOP3.LUT R17, R7, 0x80000, RZ, 0xfc, !PT ;  /* 0x0008000007117812 */ /* 0x000fe200078efcff */
[----:B------:R-:W-:Y:S01]  /*1c10*/  IMAD.MOV.U32 R16, RZ, RZ, R6 ;  /* 0x000000ffff107224 */ /* 0x000fe200078e0006 */
[----:B------:R-:W-:Y:S06]  /*1c20*/  BRA `(.L_x_10) ;  /* 0x0000000000087947 */ /* 0x000fec0003800000 */
.L_x_11:
[----:B------:R-:W-:Y:S02]  /*1c30*/  LOP3.LUT R17, R9, 0x80000, RZ, 0xfc, !PT ;  /* 0x0008000009117812 */ /* 0x000fe400078efcff */
[----:B------:R-:W-:-:S07]  /*1c40*/  MOV R16, R8 ;  /* 0x0000000800107202 */ /* 0x000fce0000000f00 */
.L_x_10:
[----:B------:R-:W-:-:S04]  /*1c50*/  MOV R13, 0x0 ;  /* 0x00000000000d7802 */ /* 0x000fc80000000f00 */
[----:B------:R-:W-:Y:S05]  /*1c60*/  RET.REL.NODEC R12 `(_Z33gpu_matrixmult_rectangular_sharedPfS_S_iiii) ;  /* 0xffffffe00ce47950 */ /* 0x000fea0003c3ffff */
.L_x_13:
[----:B------:R-:W-:-:S00]  /*1c70*/  BRA `(.L_x_13) ;  /* 0xfffffffc00fc7947 */ /* 0x000fc0000383ffff */
[----:B------:R-:W-:-:S00]  /*1c80*/  NOP ;  /* 0x0000000000007918 */ /* 0x000fc00000000000 */
[----:B------:R-:W-:-:S00]  /*1c90*/  NOP ;  /* 0x0000000000007918 */ /* 0x000fc00000000000 */
[----:B------:R-:W-:-:S00]  /*1ca0*/  NOP ;  /* 0x0000000000007918 */ /* 0x000fc00000000000 */
[----:B------:R-:W-:-:S00]  /*1cb0*/  NOP ;  /* 0x0000000000007918 */ /* 0x000fc00000000000 */
[----:B------:R-:W-:-:S00]  /*1cc0*/  NOP ;  /* 0x0000000000007918 */ /* 0x000fc00000000000 */
[----:B------:R-:W-:-:S00]  /*1cd0*/  NOP ;  /* 0x0000000000007918 */ /* 0x000fc00000000000 */
[----:B------:R-:W-:-:S00]  /*1ce0*/  NOP ;  /* 0x0000000000007918 */ /* 0x000fc00000000000 */
[----:B------:R-:W-:-:S00]  /*1cf0*/  NOP ;  /* 0x0000000000007918 */ /* 0x000fc00000000000 */
.L_x_14:


//--------------------- .nv.shared._Z33gpu_matrixmult_rectangular_sharedPfS_S_iiii --------------------------
	.section	.nv.shared._Z33gpu_matrixmult_rectangular_sharedPfS_S_iiii,"aw",@nobits
	.sectionflags	@""
	.align	16
	.zero		1024


//--------------------- .nv.shared.reserved.0     --------------------------
	.section	.nv.shared.reserved.0,"aw",@nobits
	.weak		__nv_reservedSMEM_offset_0_alias
	.size		__nv_reservedSMEM_offset_0_alias, 0, 64
	.other		__nv_reservedSMEM_offset_0_alias,@"STO_CUDA_RESERVED_SHARED STV_DEFAULT"
__nv_reservedSMEM_offset_0_alias:
	.zero		0
	.zero		64


//--------------------- .nv.constant0._Z33gpu_matrixmult_rectangular_sharedPfS_S_iiii --------------------------
	.section	.nv.constant0._Z33gpu_matrixmult_rectangular_sharedPfS_S_iiii,"a",@progbits
	.sectionflags	@""
	.align	4
.nv.constant0._Z33gpu_matrixmult_rectangular_sharedPfS_S_iiii:
	.zero		936


//--------------------- SYMBOLS --------------------------

	.type		.nv.reservedSmem.offset0,@object
	.size		.nv.reservedSmem.offset0,0x4
	.type		.nv.reservedSmem.cap,@object
	.size		.nv.reservedSmem.cap,0x4
